	.headerflags	@"EF_CUDA_TEXMODE_UNIFIED EF_CUDA_64BIT_ADDRESS EF_CUDA_SM80 EF_CUDA_VIRTUAL_SM(EF_CUDA_SM80)"
	.elftype	@"ET_EXEC"


//--------------------- .nv.info                  --------------------------
	.section	.nv.info,"",@"SHT_CUDA_INFO"
	.align	4


	//----- nvinfo : EIATTR_REGCOUNT
	.align		4
        /*0000*/ 	.byte	0x04, 0x2f
        /*0002*/ 	.short	(.L_1 - .L_0)
	.align		4
.L_0:
        /*0004*/ 	.word	index@(candidate0)
        /*0008*/ 	.word	0x00000080


	//----- nvinfo : EIATTR_MAX_STACK_SIZE
	.align		4
.L_1:
        /*000c*/ 	.byte	0x04, 0x23
        /*000e*/ 	.short	(.L_3 - .L_2)
	.align		4
.L_2:
        /*0010*/ 	.word	index@(candidate0)
        /*0014*/ 	.word	0x00000000


	//----- nvinfo : EIATTR_MIN_STACK_SIZE
	.align		4
.L_3:
        /*0018*/ 	.byte	0x04, 0x12
        /*001a*/ 	.short	(.L_5 - .L_4)
	.align		4
.L_4:
        /*001c*/ 	.word	index@(candidate0)
        /*0020*/ 	.word	0x00000000


	//----- nvinfo : EIATTR_FRAME_SIZE
	.align		4
.L_5:
        /*0024*/ 	.byte	0x04, 0x11
        /*0026*/ 	.short	(.L_7 - .L_6)
	.align		4
.L_6:
        /*0028*/ 	.word	index@(candidate0)
        /*002c*/ 	.word	0x00000000
.L_7:


//--------------------- .nv.info.candidate0       --------------------------
	.section	.nv.info.candidate0,"",@"SHT_CUDA_INFO"
	.align	4


	//----- nvinfo : EIATTR_CUDA_API_VERSION
	.align		4
        /*0000*/ 	.byte	0x04, 0x37
        /*0002*/ 	.short	(.L_9 - .L_8)
.L_8:
        /*0004*/ 	.word	0x00000075


	//----- nvinfo : EIATTR_SW2861232_WAR
	.align		4
.L_9:
        /*0008*/ 	.byte	0x01, 0x35
	.zero		2


	//----- nvinfo : EIATTR_PARAM_CBANK
	.align		4
        /*000c*/ 	.byte	0x04, 0x0a
        /*000e*/ 	.short	(.L_11 - .L_10)
	.align		4
.L_10:
        /*0010*/ 	.word	index@(.nv.constant0.candidate0)
        /*0014*/ 	.short	0x0160
        /*0016*/ 	.short	0x0018


	//----- nvinfo : EIATTR_CBANK_PARAM_SIZE
	.align		4
.L_11:
        /*0018*/ 	.byte	0x03, 0x19
        /*001a*/ 	.short	0x0018


	//----- nvinfo : EIATTR_KPARAM_INFO
	.align		4
        /*001c*/ 	.byte	0x04, 0x17
        /*001e*/ 	.short	(.L_13 - .L_12)
.L_12:
        /*0020*/ 	.word	0x00000000
        /*0024*/ 	.short	0x0002
        /*0026*/ 	.short	0x0010
        /*0028*/ 	.byte	0x00, 0xf0, 0x21, 0x00


	//----- nvinfo : EIATTR_KPARAM_INFO
	.align		4
.L_13:
        /*002c*/ 	.byte	0x04, 0x17
        /*002e*/ 	.short	(.L_15 - .L_14)
.L_14:
        /*0030*/ 	.word	0x00000000
        /*0034*/ 	.short	0x0001
        /*0036*/ 	.short	0x0008
        /*0038*/ 	.byte	0x00, 0xf0, 0x21, 0x00


	//----- nvinfo : EIATTR_KPARAM_INFO
	.align		4
.L_15:
        /*003c*/ 	.byte	0x04, 0x17
        /*003e*/ 	.short	(.L_17 - .L_16)
.L_16:
        /*0040*/ 	.word	0x00000000
        /*0044*/ 	.short	0x0000
        /*0046*/ 	.short	0x0000
        /*0048*/ 	.byte	0x00, 0xf0, 0x21, 0x00


	//----- nvinfo : EIATTR_MAXREG_COUNT
	.align		4
.L_17:
        /*004c*/ 	.byte	0x03, 0x1b
        /*004e*/ 	.short	0x00ff


	//----- nvinfo : EIATTR_EXIT_INSTR_OFFSETS
	.align		4
        /*0050*/ 	.byte	0x04, 0x1c
        /*0052*/ 	.short	(.L_19 - .L_18)


	//   ....[0]....
.L_18:
        /*0054*/ 	.word	0x000071c0


	//----- nvinfo : EIATTR_MAX_THREADS
	.align		4
.L_19:
        /*0058*/ 	.byte	0x04, 0x05
        /*005a*/ 	.short	(.L_21 - .L_20)
.L_20:
        /*005c*/ 	.word	0x00000080
        /*0060*/ 	.word	0x00000001
        /*0064*/ 	.word	0x00000001
.L_21:


//--------------------- .nv.rel.action            --------------------------
	.section	.nv.rel.action,"",@"SHT_CUDA_RELOCINFO"
	.align	8
	.sectionentsize	8
        /*0000*/ 	.byte	0x4b, 0x00, 0x00, 0x00, 0x00, 0x00, 0x00, 0x00, 0x00, 0x02, 0x02, 0x08, 0x10, 0x0a, 0x2f, 0x22
        /* <DEDUP_REMOVED lines=13> */


//--------------------- .nv.constant0.candidate0  --------------------------
	.section	.nv.constant0.candidate0,"a",@progbits
	.align	4
.nv.constant0.candidate0:
	.zero		376


//--------------------- .text.candidate0          --------------------------
	.section	.text.candidate0,"ax",@progbits
	.sectionflags	@"SHF_BARRIERS=1"
	.sectioninfo	@"SHI_REGISTERS=128"
	.align	128
        .global         candidate0
        .type           candidate0,@function
        .size           candidate0,(.L_x_3 - candidate0)
        .other          candidate0,@"STO_CUDA_ENTRY STV_DEFAULT"
candidate0:
.text.candidate0:
[----:B------:R-:W-:-:S02]  /*0000*/  MOV R1, c[0x0][0x28] ;  /* 0x00000a0000017a02 */ /* 0x000fc40000000f00 */
[----:B------:R-:W0:Y:S01]  /*0010*/  S2R R7, SR_CTAID.X ;  /* 0x0000000000077919 */ /* 0x000e220000002500 */
[----:B------:R-:W-:Y:S01]  /*0020*/  HFMA2.MMA R6, -RZ, RZ, 0, 0 ;  /* 0x00000000ff067435 */ /* 0x000fe200000001ff */
[----:B------:R-:W-:Y:S01]  /*0030*/  CS2R R18, SRZ ;  /* 0x0000000000127805 */ /* 0x000fe2000001ff00 */
[----:B------:R-:W-:Y:S01]  /*0040*/  CS2R R20, SRZ ;  /* 0x0000000000147805 */ /* 0x000fe2000001ff00 */
[----:B------:R-:W1:Y:S01]  /*0050*/  S2R R0, SR_TID.X ;  /* 0x0000000000007919 */ /* 0x000e620000002100 */
[----:B------:R-:W-:Y:S01]  /*0060*/  CS2R R14, SRZ ;  /* 0x00000000000e7805 */ /* 0x000fe2000001ff00 */
[----:B------:R-:W-:Y:S01]  /*0070*/  CS2R R16, SRZ ;  /* 0x0000000000107805 */ /* 0x000fe2000001ff00 */
[----:B------:R-:W-:Y:S01]  /*0080*/  ULDC.64 UR4, c[0x0][0x118] ;  /* 0x0000460000047ab9 */ /* 0x000fe20000000a00 */
[----:B0-----:R-:W-:-:S04]  /*0090*/  IMAD.HI R3, R7, 0x5397829d, RZ ;  /* 0x5397829d07037827 */ /* 0x001fc800078e02ff */
[----:B------:R-:W-:Y:S01]  /*00a0*/  IMAD.HI R4, R7, -0x6db6db6d, R6 ;  /* 0x9249249307047827 */ /* 0x000fe200078e0206 */
[----:B------:R-:W-:Y:S02]  /*00b0*/  SHF.R.U32.HI R2, RZ, 0x1f, R3 ;  /* 0x0000001fff027819 */ /* 0x000fe40000011603 */
[----:B-1----:R-:W-:Y:S02]  /*00c0*/  SHF.R.S32.HI R9, RZ, 0x4, R0 ;  /* 0x00000004ff097819 */ /* 0x002fe40000011400 */
[----:B------:R-:W-:Y:S02]  /*00d0*/  SHF.R.U32.HI R11, RZ, 0x1f, R4 ;  /* 0x0000001fff0b7819 */ /* 0x000fe40000011604 */
[----:B------:R-:W-:Y:S02]  /*00e0*/  LEA.HI.SX32 R3, R3, R2, 0x1c ;  /* 0x0000000203037211 */ /* 0x000fe400078fe2ff */
[----:B------:R-:W-:Y:S02]  /*00f0*/  LEA.HI R11, R4, R11, RZ, 0x1e ;  /* 0x0000000b040b7211 */ /* 0x000fe400078ff0ff */
[----:B------:R-:W-:Y:S01]  /*0100*/  MOV R4, RZ ;  /* 0x000000ff00047202 */ /* 0x000fe20000000f00 */
[----:B------:R-:W-:Y:S01]  /*0110*/  IMAD R5, R3, -0x31, R7 ;  /* 0xffffffcf03057824 */ /* 0x000fe200078e0207 */
[----:B------:R-:W-:-:S03]  /*0120*/  LOP3.LUT R2, R0, 0x3, RZ, 0xc0, !PT ;  /* 0x0000000300027812 */ /* 0x000fc600078ec0ff */
[----:B------:R-:W-:-:S04]  /*0130*/  IMAD.HI R5, R5, -0x6db6db6d, R4 ;  /* 0x9249249305057827 */ /* 0x000fc800078e0204 */
[----:B------:R-:W-:Y:S01]  /*0140*/  IMAD R9, R9, 0x310, R2 ;  /* 0x0000031009097824 */ /* 0x000fe200078e0202 */
[----:B------:R-:W-:Y:S01]  /*0150*/  SHF.R.U32.HI R6, RZ, 0x1f, R5 ;  /* 0x0000001fff067819 */ /* 0x000fe20000011605 */
[----:B------:R-:W-:Y:S01]  /*0160*/  IMAD R4, R11, -0x7, R7 ;  /* 0xfffffff90b047824 */ /* 0x000fe200078e0207 */
[----:B------:R-:W-:Y:S02]  /*0170*/  LOP3.LUT R7, R0, 0xc, RZ, 0xc0, !PT ;  /* 0x0000000c00077812 */ /* 0x000fe400078ec0ff */
[----:B------:R-:W-:Y:S02]  /*0180*/  LEA.HI.SX32 R5, R5, R6, 0x1e ;  /* 0x0000000605057211 */ /* 0x000fe400078ff2ff */
[----:B------:R-:W-:Y:S02]  /*0190*/  LEA R8, R4, R9, 0x2 ;  /* 0x0000000904087211 */ /* 0x000fe400078e10ff */
[----:B------:R-:W-:-:S03]  /*01a0*/  SHF.R.U32.HI R7, RZ, 0x2, R7 ;  /* 0x00000002ff077819 */ /* 0x000fc60000011607 */
[----:B------:R-:W-:Y:S01]  /*01b0*/  IMAD R6, R5, 0x70, R8 ;  /* 0x0000007005067824 */ /* 0x000fe200078e0208 */
[----:B------:R-:W-:-:S03]  /*01c0*/  HFMA2.MMA R8, -RZ, RZ, 0, 0 ;  /* 0x00000000ff087435 */ /* 0x000fc600000001ff */
[----:B------:R-:W-:-:S06]  /*01d0*/  IMAD R7, R7, 0x1c, R6 ;  /* 0x0000001c07077824 */ /* 0x000fcc00078e0206 */
.L_x_1:
[----:B------:R-:W-:Y:S01]  /*01e0*/  LEA R9, R3, R0, 0xf ;  /* 0x0000000003097211 */ /* 0x000fe200078e78ff */
[C---:B------:R-:W-:Y:S01]  /*01f0*/  IMAD R11, R8.reuse, 0x18800, R7 ;  /* 0x00018800080b7824 */ /* 0x040fe200078e0207 */
[----:B------:R-:W-:Y:S01]  /*0200*/  MOV R6, 0x4 ;  /* 0x0000000400067802 */ /* 0x000fe20000000f00 */
[----:B------:R-:W-:Y:S06]  /*0210*/  BAR.SYNC 0x0 ;  /* 0x0000000000007b1d */ /* 0x000fec0000000000 */
[----:B------:R-:W-:Y:S01]  /*0220*/  LEA R9, R8, R9, 0x7 ;  /* 0x0000000908097211 */ /* 0x000fe200078e38ff */
[----:B------:R-:W-:-:S04]  /*0230*/  IMAD.WIDE R10, R11, R6, c[0x0][0x160] ;  /* 0x000058000b0a7625 */ /* 0x000fc800078e0206 */
[----:B------:R-:W-:Y:S01]  /*0240*/  IMAD.WIDE R12, R9, R6, c[0x0][0x168] ;  /* 0x00005a00090c7625 */ /* 0x000fe200078e0206 */
[----:B------:R0:W2:Y:S04]  /*0250*/  LDG.E.CONSTANT R23, [R10.64+0x6200] ;  /* 0x006200040a177981 */ /* 0x0000a8000c1e9900 */
[----:B------:R-:W3:Y:S04]  /*0260*/  LDG.E.CONSTANT R9, [R10.64] ;  /* 0x000000040a097981 */ /* 0x000ee8000c1e9900 */
[----:B------:R1:W4:Y:S04]  /*0270*/  LDG.E.CONSTANT R51, [R12.64] ;  /* 0x000000040c337981 */ /* 0x000328000c1e9900 */
[----:B------:R1:W5:Y:S04]  /*0280*/  LDG.E.CONSTANT R53, [R12.64+0x800] ;  /* 0x000800040c357981 */ /* 0x000368000c1e9900 */
[----:B------:R1:W2:Y:S04]  /*0290*/  LDG.E.CONSTANT R55, [R12.64+0x1000] ;  /* 0x001000040c377981 */ /* 0x0002a8000c1e9900 */
        /* <DEDUP_REMOVED lines=69> */
[----:B-1----:R0:W2:Y:S04]  /*06f0*/  LDG.E.CONSTANT R13, [R10.64+0x3d400] ;  /* 0x03d400040a0d7981 */ /* 0x0020a8000c1e9900 */
[----:B------:R0:W2:Y:S04]  /*0700*/  LDG.E.CONSTANT R41, [R10.64+0x43600] ;  /* 0x043600040a297981 */ /* 0x0000a8000c1e9900 */
[----:B------:R0:W2:Y:S04]  /*0710*/  LDG.E.CONSTANT R43, [R10.64+0x49800] ;  /* 0x049800040a2b7981 */ /* 0x0000a8000c1e9900 */
[----:B------:R0:W2:Y:S04]  /*0720*/  LDG.E.CONSTANT R45, [R10.64+0x4fa00] ;  /* 0x04fa00040a2d7981 */ /* 0x0000a8000c1e9900 */
[----:B------:R0:W2:Y:S04]  /*0730*/  LDG.E.CONSTANT R47, [R10.64+0x55c00] ;  /* 0x055c00040a2f7981 */ /* 0x0000a8000c1e9900 */
[----:B------:R0:W2:Y:S04]  /*0740*/  LDG.E.CONSTANT R49, [R10.64+0x5be00] ;  /* 0x05be00040a317981 */ /* 0x0000a8000c1e9900 */
[----:B---3--:R1:W-:Y:S01]  /*0750*/  STS [R0.X4], R9 ;  /* 0x0000000900007388 */ /* 0x0083e20000004800 */
[----:B0-----:R-:W-:-:S02]  /*0760*/  SHF.L.U32 R10, R0, 0x7, RZ ;  /* 0x00000007000a7819 */ /* 0x001fc400000006ff */
[----:B-1----:R-:W-:Y:S02]  /*0770*/  SHF.L.U32 R9, R0, 0x2, RZ ;  /* 0x0000000200097819 */ /* 0x002fe400000006ff */
[----:B------:R-:W-:Y:S02]  /*0780*/  LOP3.LUT R10, R10, 0xfffffe00, RZ, 0xc0, !PT ;  /* 0xfffffe000a0a7812 */ /* 0x000fe400078ec0ff */
[----:B------:R-:W-:Y:S01]  /*0790*/  LOP3.LUT R9, R9, 0xc, RZ, 0xc0, !PT ;  /* 0x0000000c09097812 */ /* 0x000fe200078ec0ff */
[----:B----4-:R-:W-:Y:S04]  /*07a0*/  STS [R0.X4+0x2000], R51 ;  /* 0x0020003300007388 */ /* 0x010fe80000004800 */
[----:B-----5:R-:W-:Y:S04]  /*07b0*/  STS [R0.X4+0x2200], R53 ;  /* 0x0022003500007388 */ /* 0x020fe80000004800 */
[----:B--2---:R-:W-:Y:S04]  /*07c0*/  STS [R0.X4+0x2400], R55 ;  /* 0x0024003700007388 */ /* 0x004fe80000004800 */
[----:B------:R-:W-:Y:S04]  /*07d0*/  STS [R0.X4+0x2600], R57 ;  /* 0x0026003900007388 */ /* 0x000fe80000004800 */
        /* <DEDUP_REMOVED lines=75> */
[----:B------:R-:W-:Y:S06]  /*0c90*/  BAR.SYNC 0x0 ;  /* 0x0000000000007b1d */ /* 0x000fec0000000000 */
[----:B------:R-:W-:Y:S04]  /*0ca0*/  LDS R11, [R9] ;  /* 0x00000000090b7984 */ /* 0x000fe80000000800 */
[----:B------:R-:W0:Y:S04]  /*0cb0*/  LDS.128 R24, [R10+0x2000] ;  /* 0x002000000a187984 */ /* 0x000e280000000c00 */
[----:B------:R-:W1:Y:S04]  /*0cc0*/  LDS R13, [R9+0x20] ;  /* 0x00002000090d7984 */ /* 0x000e680000000800 */
[----:B------:R-:W2:Y:S04]  /*0cd0*/  LDS R39, [R9+0x10] ;  /* 0x0000100009277984 */ /* 0x000ea80000000800 */
[----:B------:R-:W3:Y:S04]  /*0ce0*/  LDS R12, [R9+0x30] ;  /* 0x00003000090c7984 */ /* 0x000ee80000000800 */
[----:B------:R-:W4:Y:S04]  /*0cf0*/  LDS.128 R28, [R10+0x6000] ;  /* 0x006000000a1c7984 */ /* 0x000f280000000c00 */
[----:B------:R-:W5:Y:S04]  /*0d00*/  LDS R23, [R9+0x40] ;  /* 0x0000400009177984 */ /* 0x000f680000000800 */
[----:B------:R-:W5:Y:S04]  /*0d10*/  LDS R33, [R9+0x60] ;  /* 0x0000600009217984 */ /* 0x000f680000000800 */
[----:B------:R-:W5:Y:S04]  /*0d20*/  LDS R41, [R9+0x50] ;  /* 0x0000500009297984 */ /* 0x000f680000000800 */
[----:B------:R-:W5:Y:S04]  /*0d30*/  LDS R45, [R9+0x70] ;  /* 0x00007000092d7984 */ /* 0x000f680000000800 */
[----:B------:R-:W5:Y:S04]  /*0d40*/  LDS R35, [R9+0xa0] ;  /* 0x0000a00009237984 */ /* 0x000f680000000800 */
[----:B------:R-:W5:Y:S04]  /*0d50*/  LDS R47, [R9+0x90] ;  /* 0x00009000092f7984 */ /* 0x000f680000000800 */
[----:B------:R-:W5:Y:S01]  /*0d60*/  LDS R34, [R9+0x80] ;  /* 0x0000800009227984 */ /* 0x000f620000000800 */
[----:B0-----:R-:W-:-:S03]  /*0d70*/  FFMA R22, R24, R11, R14 ;  /* 0x0000000b18167223 */ /* 0x001fc6000000000e */
[----:B------:R-:W0:Y:S01]  /*0d80*/  LDS R48, [R9+0xb0] ;  /* 0x0000b00009307984 */ /* 0x000e220000000800 */
[----:B-1----:R-:W-:-:S03]  /*0d90*/  FFMA R32, R24, R13, R17 ;  /* 0x0000000d18207223 */ /* 0x002fc60000000011 */
[----:B------:R-:W1:Y:S01]  /*0da0*/  LDS R36, [R9+0xc0] ;  /* 0x0000c00009247984 */ /* 0x000e620000000800 */
[C---:B--2---:R-:W-:Y:S02]  /*0db0*/  FFMA R40, R24.reuse, R39, R20 ;  /* 0x0000002718287223 */ /* 0x044fe40000000014 */
[----:B---3--:R-:W-:Y:S01]  /*0dc0*/  FFMA R42, R24, R12, R15 ;  /* 0x0000000c182a7223 */ /* 0x008fe2000000000f */
[----:B------:R-:W2:Y:S01]  /*0dd0*/  LDS R37, [R9+0xe0] ;  /* 0x0000e00009257984 */ /* 0x000ea20000000800 */
[----:B----4-:R-:W-:-:S03]  /*0de0*/  FFMA R20, R11, R28, R16 ;  /* 0x0000001c0b147223 */ /* 0x010fc60000000010 */
[----:B------:R-:W3:Y:S01]  /*0df0*/  LDS R49, [R9+0xd0] ;  /* 0x0000d00009317984 */ /* 0x000ee20000000800 */
[----:B------:R-:W-:Y:S02]  /*0e00*/  FFMA R24, R13, R28, R18 ;  /* 0x0000001c0d187223 */ /* 0x000fe40000000012 */
[C---:B------:R-:W-:Y:S01]  /*0e10*/  FFMA R44, R28.reuse, R39, R21 ;  /* 0x000000271c2c7223 */ /* 0x040fe20000000015 */
[----:B------:R-:W4:Y:S01]  /*0e20*/  LDS R50, [R9+0xf0] ;  /* 0x0000f00009327984 */ /* 0x000f220000000800 */
[----:B------:R-:W-:-:S03]  /*0e30*/  FFMA R46, R28, R12, R19 ;  /* 0x0000000c1c2e7223 */ /* 0x000fc60000000013 */
[----:B------:R-:W-:Y:S01]  /*0e40*/  LDS R28, [R9+0x100] ;  /* 0x00010000091c7984 */ /* 0x000fe20000000800 */
[----:B-----5:R-:W-:-:S03]  /*0e50*/  FFMA R11, R23, R25, R22 ;  /* 0x00000019170b7223 */ /* 0x020fc60000000016 */
[----:B------:R-:W5:Y:S01]  /*0e60*/  LDS.128 R12, [R10+0x2010] ;  /* 0x002010000a0c7984 */ /* 0x000f620000000c00 */
[-C--:B------:R-:W-:Y:S02]  /*0e70*/  FFMA R21, R33, R25.reuse, R32 ;  /* 0x0000001921157223 */ /* 0x080fe40000000020 */
[----:B------:R-:W-:Y:S01]  /*0e80*/  FFMA R43, R41, R25, R40 ;  /* 0x00000019292b7223 */ /* 0x000fe20000000028 */
[----:B------:R-:W0:Y:S01]  /*0e90*/  LDS.128 R16, [R10+0x6010] ;  /* 0x006010000a107984 */ /* 0x000e220000000c00 */
[----:B------:R-:W-:Y:S02]  /*0ea0*/  FFMA R33, R33, R29, R24 ;  /* 0x0000001d21217223 */ /* 0x000fe40000000018 */
[----:B------:R-:W-:Y:S01]  /*0eb0*/  FFMA R25, R45, R25, R42 ;  /* 0x000000192d197223 */ /* 0x000fe2000000002a */
[----:B------:R-:W0:Y:S01]  /*0ec0*/  LDS R38, [R9+0x120] ;  /* 0x0001200009267984 */ /* 0x000e220000000800 */
[-C--:B------:R-:W-:Y:S02]  /*0ed0*/  FFMA R23, R23, R29.reuse, R20 ;  /* 0x0000001d17177223 */ /* 0x080fe40000000014 */
[-C--:B------:R-:W-:Y:S01]  /*0ee0*/  FFMA R41, R41, R29.reuse, R44 ;  /* 0x0000001d29297223 */ /* 0x080fe2000000002c */
[----:B------:R-:W1:Y:S01]  /*0ef0*/  LDS R51, [R9+0x110] ;  /* 0x0001100009337984 */ /* 0x000e620000000800 */
[----:B------:R-:W-:-:S03]  /*0f00*/  FFMA R45, R45, R29, R46 ;  /* 0x0000001d2d2d7223 */ /* 0x000fc6000000002e */
[----:B------:R-:W2:Y:S01]  /*0f10*/  LDS R52, [R9+0x130] ;  /* 0x0001300009347984 */ /* 0x000ea20000000800 */
[----:B------:R-:W-:-:S03]  /*0f20*/  FFMA R24, R35, R30, R33 ;  /* 0x0000001e23187223 */ /* 0x000fc60000000021 */
[----:B------:R-:W3:Y:S04]  /*0f30*/  LDS R29, [R9+0x140] ;  /* 0x00014000091d7984 */ /* 0x000ee80000000800 */
[----:B------:R-:W4:Y:S04]  /*0f40*/  LDS R39, [R9+0x160] ;  /* 0x0001600009277984 */ /* 0x000f280000000800 */
[----:B------:R-:W5:Y:S04]  /*0f50*/  LDS R44, [R9+0x150] ;  /* 0x00015000092c7984 */ /* 0x000f680000000800 */
[----:B------:R-:W5:Y:S04]  /*0f60*/  LDS R46, [R9+0x170] ;  /* 0x00017000092e7984 */ /* 0x000f680000000800 */
[----:B------:R-:W5:Y:S01]  /*0f70*/  LDS R33, [R9+0x180] ;  /* 0x0001800009217984 */ /* 0x000f620000000800 */
[----:B------:R-:W-:-:S03]  /*0f80*/  FFMA R22, R35, R26, R21 ;  /* 0x0000001a23167223 */ /* 0x000fc60000000015 */
[----:B------:R-:W5:Y:S01]  /*0f90*/  LDS R35, [R9+0x1a0] ;  /* 0x0001a00009237984 */ /* 0x000f620000000800 */
[----:B------:R-:W-:-:S03]  /*0fa0*/  FFMA R32, R47, R26, R43 ;  /* 0x0000001a2f207223 */ /* 0x000fc6000000002b */
[----:B------:R-:W5:Y:S01]  /*0fb0*/  LDS R43, [R9+0x190] ;  /* 0x00019000092b7984 */ /* 0x000f620000000800 */
[C---:B------:R-:W-:Y:S02]  /*0fc0*/  FFMA R20, R34.reuse, R26, R11 ;  /* 0x0000001a22147223 */ /* 0x040fe4000000000b */
[-C--:B------:R-:W-:Y:S01]  /*0fd0*/  FFMA R34, R34, R30.reuse, R23 ;  /* 0x0000001e22227223 */ /* 0x080fe20000000017 */
[----:B------:R-:W-:Y:S01]  /*0fe0*/  LDS R53, [R9+0x270] ;  /* 0x0002700009357984 */ /* 0x000fe20000000800 */
[-C--:B------:R-:W-:Y:S02]  /*0ff0*/  FFMA R40, R47, R30.reuse, R41 ;  /* 0x0000001e2f287223 */ /* 0x080fe40000000029 */
[C---:B0-----:R-:W-:Y:S01]  /*1000*/  FFMA R30, R48.reuse, R30, R45 ;  /* 0x0000001e301e7223 */ /* 0x041fe2000000002d */
[----:B------:R-:W-:Y:S01]  /*1010*/  LDS R47, [R9+0x1d0] ;  /* 0x0001d000092f7984 */ /* 0x000fe20000000800 */
[----:B------:R-:W-:Y:S02]  /*1020*/  FFMA R26, R48, R26, R25 ;  /* 0x0000001a301a7223 */ /* 0x000fe40000000019 */
[C---:B-1----:R-:W-:Y:S01]  /*1030*/  FFMA R11, R36.reuse, R27, R20 ;  /* 0x0000001b240b7223 */ /* 0x042fe20000000014 */
[----:B------:R-:W0:Y:S01]  /*1040*/  LDS R45, [R9+0x1b0] ;  /* 0x0001b000092d7984 */ /* 0x000e220000000800 */
[----:B------:R-:W-:-:S02]  /*1050*/  FFMA R23, R36, R31, R34 ;  /* 0x0000001f24177223 */ /* 0x000fc40000000022 */
[-C--:B--2---:R-:W-:Y:S01]  /*1060*/  FFMA R21, R37, R27.reuse, R22 ;  /* 0x0000001b25157223 */ /* 0x084fe20000000016 */
[----:B------:R-:W1:Y:S01]  /*1070*/  LDS R34, [R9+0x1c0] ;  /* 0x0001c00009227984 */ /* 0x000e620000000800 */
[----:B---3--:R-:W-:Y:S02]  /*1080*/  FFMA R25, R49, R27, R32 ;  /* 0x0000001b31197223 */ /* 0x008fe40000000020 */
[-C--:B------:R-:W-:Y:S01]  /*1090*/  FFMA R37, R37, R31.reuse, R24 ;  /* 0x0000001f25257223 */ /* 0x080fe20000000018 */
[----:B------:R-:W2:Y:S01]  /*10a0*/  LDS R36, [R9+0x1e0] ;  /* 0x0001e00009247984 */ /* 0x000ea20000000800 */
[-C--:B------:R-:W-:Y:S02]  /*10b0*/  FFMA R49, R49, R31.reuse, R40 ;  /* 0x0000001f31317223 */ /* 0x080fe40000000028 */
[C---:B----4-:R-:W-:Y:S01]  /*10c0*/  FFMA R31, R50.reuse, R31, R30 ;  /* 0x0000001f321f7223 */ /* 0x050fe2000000001e */
[----:B------:R-:W3:Y:S01]  /*10d0*/  LDS R48, [R9+0x1f0] ;  /* 0x0001f00009307984 */ /* 0x000ee20000000800 */
[----:B------:R-:W-:-:S02]  /*10e0*/  FFMA R27, R50, R27, R26 ;  /* 0x0000001b321b7223 */ /* 0x000fc4000000001a */
[----:B-----5:R-:W-:Y:S01]  /*10f0*/  FFMA R30, R12, R28, R11 ;  /* 0x0000001c0c1e7223 */ /* 0x020fe2000000000b */
[----:B------:R-:W-:Y:S01]  /*1100*/  LDS R50, [R9+0x220] ;  /* 0x0002200009327984 */ /* 0x000fe20000000800 */
[----:B------:R-:W-:Y:S02]  /*1110*/  FFMA R28, R28, R16, R23 ;  /* 0x000000101c1c7223 */ /* 0x000fe40000000017 */
[C---:B------:R-:W-:Y:S01]  /*1120*/  FFMA R32, R12.reuse, R38, R21 ;  /* 0x000000260c207223 */ /* 0x040fe20000000015 */
[----:B------:R-:W-:Y:S01]  /*1130*/  LDS R54, [R9+0x470] ;  /* 0x0004700009367984 */ /* 0x000fe20000000800 */
[-C--:B------:R-:W-:Y:S02]  /*1140*/  FFMA R40, R12, R51.reuse, R25 ;  /* 0x000000330c287223 */ /* 0x080fe40000000019 */
[----:B------:R-:W-:Y:S01]  /*1150*/  FFMA R38, R38, R16, R37 ;  /* 0x0000001026267223 */ /* 0x000fe20000000025 */
[----:B------:R-:W-:Y:S01]  /*1160*/  LDS.128 R20, [R10+0x2020] ;  /* 0x002020000a147984 */ /* 0x000fe20000000c00 */
[----:B------:R-:W-:-:S02]  /*1170*/  FFMA R42, R16, R51, R49 ;  /* 0x00000033102a7223 */ /* 0x000fc40000000031 */
[-C--:B------:R-:W-:Y:S01]  /*1180*/  FFMA R12, R12, R52.reuse, R27 ;  /* 0x000000340c0c7223 */ /* 0x080fe2000000001b */
[----:B------:R-:W4:Y:S01]  /*1190*/  LDS R49, [R9+0x200] ;  /* 0x0002000009317984 */ /* 0x000f220000000800 */
[----:B------:R-:W-:Y:S02]  /*11a0*/  FFMA R16, R16, R52, R31 ;  /* 0x0000003410107223 */ /* 0x000fe4000000001f */
[C---:B------:R-:W-:Y:S01]  /*11b0*/  FFMA R11, R29.reuse, R13, R30 ;  /* 0x0000000d1d0b7223 */ /* 0x040fe2000000001e */
[----:B------:R-:W5:Y:S01]  /*11c0*/  LDS R51, [R9+0x210] ;  /* 0x0002100009337984 */ /* 0x000f620000000800 */
[----:B------:R-:W-:-:S03]  /*11d0*/  FFMA R31, R29, R17, R28 ;  /* 0x000000111d1f7223 */ /* 0x000fc6000000001c */
[----:B------:R-:W3:Y:S01]  /*11e0*/  LDS R52, [R9+0x230] ;  /* 0x0002300009347984 */ /* 0x000ee20000000800 */
[CC--:B------:R-:W-:Y:S02]  /*11f0*/  FFMA R29, R39.reuse, R13.reuse, R32 ;  /* 0x0000000d271d7223 */ /* 0x0c0fe40000000020 */
[-C--:B------:R-:W-:Y:S01]  /*1200*/  FFMA R37, R44, R13.reuse, R40 ;  /* 0x0000000d2c257223 */ /* 0x080fe20000000028 */
[----:B------:R-:W3:Y:S01]  /*1210*/  LDS.128 R24, [R10+0x6020] ;  /* 0x006020000a187984 */ /* 0x000ee20000000c00 */
[----:B------:R-:W-:Y:S02]  /*1220*/  FFMA R13, R46, R13, R12 ;  /* 0x0000000d2e0d7223 */ /* 0x000fe4000000000c */
[-C--:B------:R-:W-:Y:S01]  /*1230*/  FFMA R39, R39, R17.reuse, R38 ;  /* 0x0000001127277223 */ /* 0x080fe20000000026 */
[----:B------:R-:W-:Y:S01]  /*1240*/  LDS R40, [R9+0x260] ;  /* 0x0002600009287984 */ /* 0x000fe20000000800 */
[C---:B------:R-:W-:Y:S02]  /*1250*/  FFMA R12, R33.reuse, R14, R11 ;  /* 0x0000000e210c7223 */ /* 0x040fe4000000000b */
[----:B------:R-:W-:Y:S01]  /*1260*/  FFMA R28, R33, R18, R31 ;  /* 0x00000012211c7223 */ /* 0x000fe2000000001f */
[----:B------:R-:W-:Y:S01]  /*1270*/  LDS R55, [R9+0x830] ;  /* 0x0008300009377984 */ /* 0x000fe20000000800 */
[----:B------:R-:W-:-:S03]  /*1280*/  FFMA R41, R44, R17, R42 ;  /* 0x000000112c297223 */ /* 0x000fc6000000002a */
[----:B------:R-:W5:Y:S01]  /*1290*/  LDS R33, [R9+0x240] ;  /* 0x0002400009217984 */ /* 0x000f620000000800 */
[----:B------:R-:W-:Y:S02]  /*12a0*/  FFMA R17, R46, R17, R16 ;  /* 0x000000112e117223 */ /* 0x000fe40000000010 */
[C---:B------:R-:W-:Y:S01]  /*12b0*/  FFMA R16, R35.reuse, R14, R29 ;  /* 0x0000000e23107223 */ /* 0x040fe2000000001d */
[----:B------:R-:W-:Y:S01]  /*12c0*/  LDS R56, [R9+0x18b0] ;  /* 0x0018b00009387984 */ /* 0x000fe20000000800 */
[----:B------:R-:W-:-:S03]  /*12d0*/  FFMA R30, R35, R18, R39 ;  /* 0x00000012231e7223 */ /* 0x000fc60000000027 */
[----:B------:R-:W5:Y:S04]  /*12e0*/  LDS R39, [R9+0x250] ;  /* 0x0002500009277984 */ /* 0x000f680000000800 */
[----:B------:R-:W5:Y:S01]  /*12f0*/  LDS R35, [R9+0x280] ;  /* 0x0002800009237984 */ /* 0x000f620000000800 */
[----:B------:R-:W-:-:S03]  /*1300*/  FFMA R32, R43, R14, R37 ;  /* 0x0000000e2b207223 */ /* 0x000fc60000000025 */
[----:B------:R-:W5:Y:S01]  /*1310*/  LDS R37, [R9+0x2a0] ;  /* 0x0002a00009257984 */ /* 0x000f620000000800 */
[----:B0-----:R-:W-:Y:S02]  /*1320*/  FFMA R14, R45, R14, R13 ;  /* 0x0000000e2d0e7223 */ /* 0x001fe4000000000d */
[-C--:B------:R-:W-:Y:S02]  /*1330*/  FFMA R38, R43, R18.reuse, R41 ;  /* 0x000000122b267223 */ /* 0x080fe40000000029 */
[-C--:B-1----:R-:W-:Y:S01]  /*1340*/  FFMA R11, R34, R15.reuse, R12 ;  /* 0x0000000f220b7223 */ /* 0x082fe2000000000c */
[----:B------:R-:W0:Y:S01]  /*1350*/  LDS R43, [R9+0x290] ;  /* 0x00029000092b7984 */ /* 0x000e220000000800 */
[-C--:B--2---:R-:W-:Y:S02]  /*1360*/  FFMA R13, R36, R15.reuse, R16 ;  /* 0x0000000f240d7223 */ /* 0x084fe40000000010 */
[-C--:B------:R-:W-:Y:S02]  /*1370*/  FFMA R31, R47, R15.reuse, R32 ;  /* 0x0000000f2f1f7223 */ /* 0x080fe40000000020 */
[----:B------:R-:W-:Y:S01]  /*1380*/  FFMA R18, R45, R18, R17 ;  /* 0x000000122d127223 */ /* 0x000fe20000000011 */
[----:B------:R-:W-:Y:S01]  /*1390*/  LDS R32, [R9+0x2c0] ;  /* 0x0002c00009207984 */ /* 0x000fe20000000800 */
[----:B---3--:R-:W-:-:S02]  /*13a0*/  FFMA R15, R48, R15, R14 ;  /* 0x0000000f300f7223 */ /* 0x008fc4000000000e */
[-C--:B------:R-:W-:Y:S01]  /*13b0*/  FFMA R17, R34, R19.reuse, R28 ;  /* 0x0000001322117223 */ /* 0x080fe2000000001c */
[----:B------:R-:W1:Y:S01]  /*13c0*/  LDS R45, [R9+0x2b0] ;  /* 0x0002b000092d7984 */ /* 0x000e620000000800 */
[-C--:B------:R-:W-:Y:S02]  /*13d0*/  FFMA R29, R36, R19.reuse, R30 ;  /* 0x00000013241d7223 */ /* 0x080fe4000000001e */
[-C--:B------:R-:W-:Y:S01]  /*13e0*/  FFMA R47, R47, R19.reuse, R38 ;  /* 0x000000132f2f7223 */ /* 0x080fe20000000026 */
[----:B------:R-:W2:Y:S01]  /*13f0*/  LDS R34, [R9+0x2e0] ;  /* 0x0002e00009227984 */ /* 0x000ea20000000800 */
[----:B------:R-:W-:Y:S02]  /*1400*/  FFMA R19, R48, R19, R18 ;  /* 0x0000001330137223 */ /* 0x000fe40000000012 */
[C---:B----4-:R-:W-:Y:S01]  /*1410*/  FFMA R28, R20.reuse, R49, R11 ;  /* 0x00000031141c7223 */ /* 0x050fe2000000000b */
[----:B------:R-:W3:Y:S01]  /*1420*/  LDS R48, [R9+0x2d0] ;  /* 0x0002d00009307984 */ /* 0x000ee20000000800 */
[----:B------:R-:W-:-:S02]  /*1430*/  FFMA R30, R20, R50, R13 ;  /* 0x00000032141e7223 */ /* 0x000fc4000000000d */
[C---:B-----5:R-:W-:Y:S01]  /*1440*/  FFMA R42, R20.reuse, R51, R31 ;  /* 0x00000033142a7223 */ /* 0x060fe2000000001f */
[----:B------:R-:W-:Y:S01]  /*1450*/  LDS R36, [R9+0x300] ;  /* 0x0003000009247984 */ /* 0x000fe20000000800 */
[----:B------:R-:W-:Y:S02]  /*1460*/  FFMA R44, R20, R52, R15 ;  /* 0x00000034142c7223 */ /* 0x000fe4000000000f */
[-C--:B------:R-:W-:Y:S01]  /*1470*/  FFMA R20, R49, R24.reuse, R17 ;  /* 0x0000001831147223 */ /* 0x080fe20000000011 */
[----:B------:R-:W-:Y:S01]  /*1480*/  LDS.128 R12, [R10+0x2030] ;  /* 0x002030000a0c7984 */ /* 0x000fe20000000c00 */
[----:B------:R-:W-:-:S03]  /*1490*/  FFMA R50, R50, R24, R29 ;  /* 0x0000001832327223 */ /* 0x000fc6000000001d */
[----:B------:R-:W4:Y:S01]  /*14a0*/  LDS R49, [R9+0x2f0] ;  /* 0x0002f00009317984 */ /* 0x000f220000000800 */
[C---:B------:R-:W-:Y:S02]  /*14b0*/  FFMA R46, R24.reuse, R51, R47 ;  /* 0x00000033182e7223 */ /* 0x040fe4000000002f */
[----:B------:R-:W-:Y:S01]  /*14c0*/  FFMA R24, R24, R52, R19 ;  /* 0x0000003418187223 */ /* 0x000fe20000000013 */
[----:B------:R-:W5:Y:S01]  /*14d0*/  LDS R38, [R9+0x320] ;  /* 0x0003200009267984 */ /* 0x000f620000000800 */
[C---:B------:R-:W-:Y:S02]  /*14e0*/  FFMA R11, R33.reuse, R21, R28 ;  /* 0x00000015210b7223 */ /* 0x040fe4000000001c */
[----:B------:R-:W-:Y:S01]  /*14f0*/  FFMA R33, R33, R25, R20 ;  /* 0x0000001921217223 */ /* 0x000fe20000000014 */
[----:B------:R-:W2:Y:S04]  /*1500*/  LDS R47, [R9+0x310] ;  /* 0x00031000092f7984 */ /* 0x000ea80000000800 */
[----:B------:R-:W3:Y:S01]  /*1510*/  LDS.128 R16, [R10+0x6030] ;  /* 0x006030000a107984 */ /* 0x000ee20000000c00 */
[----:B------:R-:W-:-:S03]  /*1520*/  FFMA R29, R40, R21, R30 ;  /* 0x00000015281d7223 */ /* 0x000fc6000000001e */
[----:B------:R-:W4:Y:S01]  /*1530*/  LDS R51, [R9+0x330] ;  /* 0x0003300009337984 */ /* 0x000f220000000800 */
[-C--:B------:R-:W-:Y:S02]  /*1540*/  FFMA R41, R39, R21.reuse, R42 ;  /* 0x0000001527297223 */ /* 0x080fe4000000002a */
[C---:B------:R-:W-:Y:S01]  /*1550*/  FFMA R20, R35.reuse, R22, R11 ;  /* 0x0000001623147223 */ /* 0x040fe2000000000b */
[----:B------:R-:W-:Y:S01]  /*1560*/  LDS R52, [R9+0x430] ;  /* 0x0004300009347984 */ /* 0x000fe20000000800 */
[----:B------:R-:W-:Y:S02]  /*1570*/  FFMA R28, R35, R26, R33 ;  /* 0x0000001a231c7223 */ /* 0x000fe40000000021 */
[----:B------:R-:W-:Y:S01]  /*1580*/  FFMA R21, R53, R21, R44 ;  /* 0x0000001535157223 */ /* 0x000fe2000000002c */
[----:B------:R-:W5:Y:S01]  /*1590*/  LDS R35, [R9+0x360] ;  /* 0x0003600009237984 */ /* 0x000f620000000800 */
[----:B------:R-:W-:-:S03]  /*15a0*/  FFMA R31, R40, R25, R50 ;  /* 0x00000019281f7223 */ /* 0x000fc60000000032 */
[----:B------:R-:W5:Y:S01]  /*15b0*/  LDS R44, [R9+0x350] ;  /* 0x00035000092c7984 */ /* 0x000f620000000800 */
[-C--:B------:R-:W-:Y:S02]  /*15c0*/  FFMA R39, R39, R25.reuse, R46 ;  /* 0x0000001927277223 */ /* 0x080fe4000000002e */
[----:B------:R-:W-:Y:S01]  /*15d0*/  FFMA R25, R53, R25, R24 ;  /* 0x0000001935197223 */ /* 0x000fe20000000018 */
[----:B------:R-:W-:Y:S01]  /*15e0*/  LDS R33, [R9+0x340] ;  /* 0x0003400009217984 */ /* 0x000fe20000000800 */
[C---:B------:R-:W-:Y:S02]  /*15f0*/  FFMA R24, R37.reuse, R22, R29 ;  /* 0x0000001625187223 */ /* 0x040fe4000000001d */
[----:B------:R-:W-:Y:S01]  /*1600*/  FFMA R30, R37, R26, R31 ;  /* 0x0000001a251e7223 */ /* 0x000fe2000000001f */
[----:B------:R-:W-:Y:S04]  /*1610*/  LDS R46, [R9+0x370] ;  /* 0x00037000092e7984 */ /* 0x000fe80000000800 */
[----:B------:R-:W5:Y:S01]  /*1620*/  LDS R37, [R9+0x3a0] ;  /* 0x0003a00009257984 */ /* 0x000f620000000800 */
[----:B0-----:R-:W-:-:S02]  /*1630*/  FFMA R40, R43, R22, R41 ;  /* 0x000000162b287223 */ /* 0x001fc40000000029 */
[----:B------:R-:W-:Y:S01]  /*1640*/  FFMA R42, R43, R26, R39 ;  /* 0x0000001a2b2a7223 */ /* 0x000fe20000000027 */
[----:B------:R-:W0:Y:S01]  /*1650*/  LDS R31, [R9+0x380] ;  /* 0x00038000091f7984 */ /* 0x000e220000000800 */
[C---:B-1----:R-:W-:Y:S02]  /*1660*/  FFMA R22, R45.reuse, R22, R21 ;  /* 0x000000162d167223 */ /* 0x042fe40000000015 */
[----:B------:R-:W-:Y:S01]  /*1670*/  FFMA R26, R45, R26, R25 ;  /* 0x0000001a2d1a7223 */ /* 0x000fe20000000019 */
[----:B------:R-:W1:Y:S01]  /*1680*/  LDS R43, [R9+0x390] ;  /* 0x00039000092b7984 */ /* 0x000e620000000800 */
[-C--:B------:R-:W-:Y:S02]  /*1690*/  FFMA R11, R32, R23.reuse, R20 ;  /* 0x00000017200b7223 */ /* 0x080fe40000000014 */
[-C--:B--2---:R-:W-:Y:S01]  /*16a0*/  FFMA R21, R34, R23.reuse, R24 ;  /* 0x0000001722157223 */ /* 0x084fe20000000018 */
[----:B------:R-:W2:Y:S01]  /*16b0*/  LDS R45, [R9+0x3b0] ;  /* 0x0003b000092d7984 */ /* 0x000ea20000000800 */
[----:B---3--:R-:W-:-:S02]  /*16c0*/  FFMA R39, R48, R23, R40 ;  /* 0x0000001730277223 */ /* 0x008fc40000000028 */
[-C--:B------:R-:W-:Y:S01]  /*16d0*/  FFMA R25, R32, R27.reuse, R28 ;  /* 0x0000001b20197223 */ /* 0x080fe2000000001c */
[----:B------:R-:W-:Y:S01]  /*16e0*/  LDS R50, [R9+0x420] ;  /* 0x0004200009327984 */ /* 0x000fe20000000800 */
[-C--:B------:R-:W-:Y:S02]  /*16f0*/  FFMA R29, R34, R27.reuse, R30 ;  /* 0x0000001b221d7223 */ /* 0x080fe4000000001e */
[----:B------:R-:W-:Y:S01]  /*1700*/  FFMA R41, R48, R27, R42 ;  /* 0x0000001b30297223 */ /* 0x000fe2000000002a */
[----:B------:R-:W3:Y:S01]  /*1710*/  LDS R32, [R9+0x3c0] ;  /* 0x0003c00009207984 */ /* 0x000ee20000000800 */
[C---:B----4-:R-:W-:Y:S02]  /*1720*/  FFMA R23, R49.reuse, R23, R22 ;  /* 0x0000001731177223 */ /* 0x050fe40000000016 */
[----:B------:R-:W-:Y:S01]  /*1730*/  FFMA R27, R49, R27, R26 ;  /* 0x0000001b311b7223 */ /* 0x000fe2000000001a */
[----:B------:R-:W4:Y:S01]  /*1740*/  LDS R34, [R9+0x3e0] ;  /* 0x0003e00009227984 */ /* 0x000f220000000800 */
[----:B------:R-:W-:-:S03]  /*1750*/  FFMA R28, R12, R36, R11 ;  /* 0x000000240c1c7223 */ /* 0x000fc6000000000b */
[----:B------:R-:W0:Y:S01]  /*1760*/  LDS R48, [R9+0x3d0] ;  /* 0x0003d00009307984 */ /* 0x000e220000000800 */
[----:B-----5:R-:W-:-:S03]  /*1770*/  FFMA R30, R12, R38, R21 ;  /* 0x000000260c1e7223 */ /* 0x020fc60000000015 */
[----:B------:R-:W5:Y:S01]  /*1780*/  LDS R49, [R9+0x3f0] ;  /* 0x0003f00009317984 */ /* 0x000f620000000800 */
[-C--:B------:R-:W-:Y:S02]  /*1790*/  FFMA R40, R12, R47.reuse, R39 ;  /* 0x0000002f0c287223 */ /* 0x080fe40000000027 */
[-C--:B------:R-:W-:Y:S01]  /*17a0*/  FFMA R36, R36, R16.reuse, R25 ;  /* 0x0000001024247223 */ /* 0x080fe20000000019 */
[----:B------:R-:W-:Y:S01]  /*17b0*/  LDS R53, [R9+0x450] ;  /* 0x0004500009357984 */ /* 0x000fe20000000800 */
[----:B------:R-:W-:Y:S02]  /*17c0*/  FFMA R38, R38, R16, R29 ;  /* 0x0000001026267223 */ /* 0x000fe4000000001d */
[----:B------:R-:W-:Y:S02]  /*17d0*/  FFMA R42, R16, R47, R41 ;  /* 0x0000002f102a7223 */ /* 0x000fe40000000029 */
[-C--:B------:R-:W-:Y:S01]  /*17e0*/  FFMA R12, R12, R51.reuse, R23 ;  /* 0x000000330c0c7223 */ /* 0x080fe20000000017 */
[----:B------:R-:W-:Y:S01]  /*17f0*/  LDS R47, [R9+0x400] ;  /* 0x00040000092f7984 */ /* 0x000fe20000000800 */
[----:B------:R-:W-:-:S03]  /*1800*/  FFMA R16, R16, R51, R27 ;  /* 0x0000003310107223 */ /* 0x000fc6000000001b */
[----:B------:R-:W3:Y:S01]  /*1810*/  LDS.128 R20, [R10+0x2040] ;  /* 0x002040000a147984 */ /* 0x000ee20000000c00 */
[----:B------:R-:W-:-:S03]  /*1820*/  FFMA R29, R35, R13, R30 ;  /* 0x0000000d231d7223 */ /* 0x000fc6000000001e */
[----:B------:R-:W5:Y:S01]  /*1830*/  LDS R51, [R9+0x410] ;  /* 0x0004100009337984 */ /* 0x000f620000000800 */
[----:B------:R-:W-:-:S03]  /*1840*/  FFMA R35, R35, R17, R38 ;  /* 0x0000001123237223 */ /* 0x000fc60000000026 */
[----:B------:R-:W5:Y:S01]  /*1850*/  LDS.128 R24, [R10+0x6040] ;  /* 0x006040000a187984 */ /* 0x000f620000000c00 */
[----:B------:R-:W-:-:S03]  /*1860*/  FFMA R39, R44, R13, R40 ;  /* 0x0000000d2c277223 */ /* 0x000fc60000000028 */
[----:B------:R-:W5:Y:S01]  /*1870*/  LDS R40, [R9+0x440] ;  /* 0x0004400009287984 */ /* 0x000f620000000800 */
[----:B------:R-:W-:Y:S02]  /*1880*/  FFMA R41, R44, R17, R42 ;  /* 0x000000112c297223 */ /* 0x000fe4000000002a */
[----:B------:R-:W-:Y:S01]  /*1890*/  FFMA R30, R37, R18, R35 ;  /* 0x00000012251e7223 */ /* 0x000fe20000000023 */
[----:B------:R-:W5:Y:S01]  /*18a0*/  LDS R42, [R9+0x460] ;  /* 0x00046000092a7984 */ /* 0x000f620000000800 */
[----:B------:R-:W-:-:S03]  /*18b0*/  FFMA R11, R33, R13, R28 ;  /* 0x0000000d210b7223 */ /* 0x000fc6000000001c */
[----:B------:R-:W5:Y:S01]  /*18c0*/  LDS R35, [R9+0x480] ;  /* 0x0004800009237984 */ /* 0x000f620000000800 */
[-C--:B------:R-:W-:Y:S02]  /*18d0*/  FFMA R33, R33, R17.reuse, R36 ;  /* 0x0000001121217223 */ /* 0x080fe40000000024 */
[C---:B------:R-:W-:Y:S02]  /*18e0*/  FFMA R17, R46.reuse, R17, R16 ;  /* 0x000000112e117223 */ /* 0x040fe40000000010 */
[-C--:B------:R-:W-:Y:S02]  /*18f0*/  FFMA R16, R37, R14.reuse, R29 ;  /* 0x0000000e25107223 */ /* 0x080fe4000000001d */
[----:B------:R-:W5:Y:S01]  /*1900*/  LDS R37, [R9+0x4a0] ;  /* 0x0004a00009257984 */ /* 0x000f620000000800 */
[----:B------:R-:W-:Y:S02]  /*1910*/  FFMA R13, R46, R13, R12 ;  /* 0x0000000d2e0d7223 */ /* 0x000fe4000000000c */
[----:B0-----:R-:W-:-:S02]  /*1920*/  FFMA R12, R31, R14, R11 ;  /* 0x0000000e1f0c7223 */ /* 0x001fc4000000000b */
[-C--:B-1----:R-:W-:Y:S02]  /*1930*/  FFMA R36, R43, R14.reuse, R39 ;  /* 0x0000000e2b247223 */ /* 0x082fe40000000027 */
[----:B--2---:R-:W-:Y:S02]  /*1940*/  FFMA R14, R45, R14, R13 ;  /* 0x0000000e2d0e7223 */ /* 0x004fe4000000000d */
[-C--:B------:R-:W-:Y:S02]  /*1950*/  FFMA R28, R31, R18.reuse, R33 ;  /* 0x000000121f1c7223 */ /* 0x080fe40000000021 */
[----:B------:R-:W-:Y:S02]  /*1960*/  FFMA R38, R43, R18, R41 ;  /* 0x000000122b267223 */ /* 0x000fe40000000029 */
[-C--:B---3--:R-:W-:Y:S01]  /*1970*/  FFMA R11, R32, R15.reuse, R12 ;  /* 0x0000000f200b7223 */ /* 0x088fe2000000000c */
[----:B------:R-:W0:Y:S01]  /*1980*/  LDS R41, [R9+0x490] ;  /* 0x0004900009297984 */ /* 0x000e220000000800 */
[----:B----4-:R-:W-:-:S02]  /*1990*/  FFMA R13, R34, R15, R16 ;  /* 0x0000000f220d7223 */ /* 0x010fc40000000010 */
[-C--:B------:R-:W-:Y:S01]  /*19a0*/  FFMA R31, R48, R15.reuse, R36 ;  /* 0x0000000f301f7223 */ /* 0x080fe20000000024 */
[----:B------:R-:W1:Y:S01]  /*19b0*/  LDS R43, [R9+0x4b0] ;  /* 0x0004b000092b7984 */ /* 0x000e620000000800 */
[----:B------:R-:W-:Y:S02]  /*19c0*/  FFMA R18, R45, R18, R17 ;  /* 0x000000122d127223 */ /* 0x000fe40000000011 */
[----:B-----5:R-:W-:Y:S01]  /*19d0*/  FFMA R15, R49, R15, R14 ;  /* 0x0000000f310f7223 */ /* 0x020fe2000000000e */
[----:B------:R-:W2:Y:S01]  /*19e0*/  LDS R45, [R9+0x4d0] ;  /* 0x0004d000092d7984 */ /* 0x000ea20000000800 */
[-C--:B------:R-:W-:Y:S02]  /*19f0*/  FFMA R17, R32, R19.reuse, R28 ;  /* 0x0000001320117223 */ /* 0x080fe4000000001c */
[----:B------:R-:W-:Y:S01]  /*1a00*/  FFMA R29, R34, R19, R30 ;  /* 0x00000013221d7223 */ /* 0x000fe2000000001e */
[----:B------:R-:W3:Y:S01]  /*1a10*/  LDS R32, [R9+0x4c0] ;  /* 0x0004c00009207984 */ /* 0x000ee20000000800 */
[----:B------:R-:W-:-:S02]  /*1a20*/  FFMA R28, R20, R47, R11 ;  /* 0x0000002f141c7223 */ /* 0x000fc4000000000b */
[C---:B------:R-:W-:Y:S01]  /*1a30*/  FFMA R30, R20.reuse, R50, R13 ;  /* 0x00000032141e7223 */ /* 0x040fe2000000000d */
[----:B------:R-:W4:Y:S01]  /*1a40*/  LDS R34, [R9+0x4e0] ;  /* 0x0004e00009227984 */ /* 0x000f220000000800 */
[C---:B------:R-:W-:Y:S02]  /*1a50*/  FFMA R44, R20.reuse, R51, R31 ;  /* 0x00000033142c7223 */ /* 0x040fe4000000001f */
[----:B------:R-:W-:Y:S01]  /*1a60*/  FFMA R46, R20, R52, R15 ;  /* 0x00000034142e7223 */ /* 0x000fe2000000000f */
[----:B------:R-:W-:Y:S01]  /*1a70*/  LDS R36, [R9+0x500] ;  /* 0x0005000009247984 */ /* 0x000fe20000000800 */
[-C--:B------:R-:W-:Y:S02]  /*1a80*/  FFMA R33, R48, R19.reuse, R38 ;  /* 0x0000001330217223 */ /* 0x080fe40000000026 */
[----:B------:R-:W-:Y:S01]  /*1a90*/  FFMA R20, R47, R24, R17 ;  /* 0x000000182f147223 */ /* 0x000fe20000000011 */
[----:B------:R-:W-:Y:S01]  /*1aa0*/  LDS.128 R12, [R10+0x2050] ;  /* 0x002050000a0c7984 */ /* 0x000fe20000000c00 */
[----:B------:R-:W-:-:S02]  /*1ab0*/  FFMA R19, R49, R19, R18 ;  /* 0x0000001331137223 */ /* 0x000fc40000000012 */
[----:B------:R-:W-:Y:S01]  /*1ac0*/  FFMA R31, R40, R25, R20 ;  /* 0x00000019281f7223 */ /* 0x000fe20000000014 */
[----:B------:R-:W5:Y:S01]  /*1ad0*/  LDS R47, [R9+0x4f0] ;  /* 0x0004f000092f7984 */ /* 0x000f620000000800 */
[----:B------:R-:W-:Y:S02]  /*1ae0*/  FFMA R50, R50, R24, R29 ;  /* 0x0000001832327223 */ /* 0x000fe4000000001d */
[C---:B------:R-:W-:Y:S01]  /*1af0*/  FFMA R48, R24.reuse, R51, R33 ;  /* 0x0000003318307223 */ /* 0x040fe20000000021 */
[----:B------:R-:W0:Y:S01]  /*1b00*/  LDS R38, [R9+0x520] ;  /* 0x0005200009267984 */ /* 0x000e220000000800 */
[----:B------:R-:W-:Y:S02]  /*1b10*/  FFMA R24, R24, R52, R19 ;  /* 0x0000003418187223 */ /* 0x000fe40000000013 */
[----:B------:R-:W-:Y:S01]  /*1b20*/  FFMA R11, R40, R21, R28 ;  /* 0x00000015280b7223 */ /* 0x000fe2000000001c */
[----:B------:R-:W1:Y:S01]  /*1b30*/  LDS R49, [R9+0x510] ;  /* 0x0005100009317984 */ /* 0x000e620000000800 */
[----:B------:R-:W-:-:S03]  /*1b40*/  FFMA R33, R42, R25, R50 ;  /* 0x000000192a217223 */ /* 0x000fc60000000032 */
[----:B------:R-:W2:Y:S01]  /*1b50*/  LDS.128 R16, [R10+0x6050] ;  /* 0x006050000a107984 */ /* 0x000ea20000000c00 */
[----:B------:R-:W-:-:S03]  /*1b60*/  FFMA R28, R35, R26, R31 ;  /* 0x0000001a231c7223 */ /* 0x000fc6000000001f */
[----:B------:R-:W3:Y:S01]  /*1b70*/  LDS R51, [R9+0x530] ;  /* 0x0005300009337984 */ /* 0x000ee20000000800 */
[----:B------:R-:W-:-:S03]  /*1b80*/  FFMA R29, R42, R21, R30 ;  /* 0x000000152a1d7223 */ /* 0x000fc6000000001e */
[----:B------:R-:W4:Y:S01]  /*1b90*/  LDS R31, [R9+0x540] ;  /* 0x00054000091f7984 */ /* 0x000f220000000800 */
[-C--:B------:R-:W-:Y:S02]  /*1ba0*/  FFMA R39, R53, R21.reuse, R44 ;  /* 0x0000001535277223 */ /* 0x080fe4000000002c */
[----:B------:R-:W-:Y:S01]  /*1bb0*/  FFMA R20, R35, R22, R11 ;  /* 0x0000001623147223 */ /* 0x000fe2000000000b */
[----:B------:R-:W-:Y:S01]  /*1bc0*/  LDS R44, [R9+0x550] ;  /* 0x00055000092c7984 */ /* 0x000fe20000000800 */
[----:B------:R-:W-:Y:S02]  /*1bd0*/  FFMA R21, R54, R21, R46 ;  /* 0x0000001536157223 */ /* 0x000fe4000000002e */
[----:B------:R-:W-:Y:S01]  /*1be0*/  FFMA R30, R37, R26, R33 ;  /* 0x0000001a251e7223 */ /* 0x000fe20000000021 */
[----:B------:R-:W5:Y:S04]  /*1bf0*/  LDS R35, [R9+0x560] ;  /* 0x0005600009237984 */ /* 0x000f680000000800 */
[----:B------:R-:W5:Y:S01]  /*1c00*/  LDS R46, [R9+0x570] ;  /* 0x00057000092e7984 */ /* 0x000f620000000800 */
[----:B------:R-:W-:-:S03]  /*1c10*/  FFMA R53, R53, R25, R48 ;  /* 0x0000001935357223 */ /* 0x000fc60000000030 */
[----:B------:R-:W5:Y:S01]  /*1c20*/  LDS R33, [R9+0x580] ;  /* 0x0005800009217984 */ /* 0x000f620000000800 */
[----:B------:R-:W-:Y:S02]  /*1c30*/  FFMA R25, R54, R25, R24 ;  /* 0x0000001936197223 */ /* 0x000fe40000000018 */
[-C--:B------:R-:W-:Y:S01]  /*1c40*/  FFMA R24, R37, R22.reuse, R29 ;  /* 0x0000001625187223 */ /* 0x080fe2000000001d */
[----:B------:R-:W-:Y:S04]  /*1c50*/  LDS R48, [R9+0x5b0] ;  /* 0x0005b00009307984 */ /* 0x000fe80000000800 */
[----:B------:R-:W5:Y:S01]  /*1c60*/  LDS R37, [R9+0x5a0] ;  /* 0x0005a00009257984 */ /* 0x000f620000000800 */
[C---:B0-----:R-:W-:Y:S02]  /*1c70*/  FFMA R40, R41.reuse, R22, R39 ;  /* 0x0000001629287223 */ /* 0x041fe40000000027 */
[----:B------:R-:W-:Y:S01]  /*1c80*/  FFMA R42, R41, R26, R53 ;  /* 0x0000001a292a7223 */ /* 0x000fe20000000035 */
[----:B------:R-:W-:Y:S01]  /*1c90*/  LDS R50, [R9+0x5f0] ;  /* 0x0005f00009327984 */ /* 0x000fe20000000800 */
[----:B-1----:R-:W-:-:S02]  /*1ca0*/  FFMA R22, R43, R22, R21 ;  /* 0x000000162b167223 */ /* 0x002fc40000000015 */
[----:B------:R-:W-:Y:S01]  /*1cb0*/  FFMA R26, R43, R26, R25 ;  /* 0x0000001a2b1a7223 */ /* 0x000fe20000000019 */
[----:B------:R-:W-:Y:S01]  /*1cc0*/  LDS R52, [R9+0x630] ;  /* 0x0006300009347984 */ /* 0x000fe20000000800 */
[----:B--2---:R-:W-:-:S03]  /*1cd0*/  FFMA R39, R45, R23, R40 ;  /* 0x000000172d277223 */ /* 0x004fc60000000028 */
[----:B------:R-:W0:Y:S01]  /*1ce0*/  LDS R43, [R9+0x590] ;  /* 0x00059000092b7984 */ /* 0x000e220000000800 */
[C---:B---3--:R-:W-:Y:S02]  /*1cf0*/  FFMA R11, R32.reuse, R23, R20 ;  /* 0x00000017200b7223 */ /* 0x048fe40000000014 */
[----:B------:R-:W-:Y:S01]  /*1d00*/  FFMA R25, R32, R27, R28 ;  /* 0x0000001b20197223 */ /* 0x000fe2000000001c */
[----:B------:R-:W-:Y:S01]  /*1d10*/  LDS R53, [R9+0x650] ;  /* 0x0006500009357984 */ /* 0x000fe20000000800 */
[C---:B----4-:R-:W-:Y:S02]  /*1d20*/  FFMA R21, R34.reuse, R23, R24 ;  /* 0x0000001722157223 */ /* 0x050fe40000000018 */
[-C--:B------:R-:W-:Y:S01]  /*1d30*/  FFMA R29, R34, R27.reuse, R30 ;  /* 0x0000001b221d7223 */ /* 0x080fe2000000001e */
[----:B------:R-:W1:Y:S01]  /*1d40*/  LDS R32, [R9+0x5c0] ;  /* 0x0005c00009207984 */ /* 0x000e620000000800 */
[----:B------:R-:W-:Y:S02]  /*1d50*/  FFMA R45, R45, R27, R42 ;  /* 0x0000001b2d2d7223 */ /* 0x000fe4000000002a */
[C---:B-----5:R-:W-:Y:S01]  /*1d60*/  FFMA R23, R47.reuse, R23, R22 ;  /* 0x000000172f177223 */ /* 0x060fe20000000016 */
[----:B------:R-:W2:Y:S01]  /*1d70*/  LDS R34, [R9+0x5e0] ;  /* 0x0005e00009227984 */ /* 0x000ea20000000800 */
[----:B------:R-:W-:-:S03]  /*1d80*/  FFMA R27, R47, R27, R26 ;  /* 0x0000001b2f1b7223 */ /* 0x000fc6000000001a */
[----:B------:R-:W3:Y:S01]  /*1d90*/  LDS R47, [R9+0x5d0] ;  /* 0x0005d000092f7984 */ /* 0x000ee20000000800 */
[C---:B------:R-:W-:Y:S02]  /*1da0*/  FFMA R28, R12.reuse, R36, R11 ;  /* 0x000000240c1c7223 */ /* 0x040fe4000000000b */
[C---:B------:R-:W-:Y:S01]  /*1db0*/  FFMA R30, R12.reuse, R38, R21 ;  /* 0x000000260c1e7223 */ /* 0x040fe20000000015 */
[----:B------:R-:W-:Y:S01]  /*1dc0*/  LDS R54, [R9+0x670] ;  /* 0x0006700009367984 */ /* 0x000fe20000000800 */
[-C--:B------:R-:W-:Y:S02]  /*1dd0*/  FFMA R40, R12, R49.reuse, R39 ;  /* 0x000000310c287223 */ /* 0x080fe40000000027 */
[-C--:B------:R-:W-:Y:S02]  /*1de0*/  FFMA R36, R36, R16.reuse, R25 ;  /* 0x0000001024247223 */ /* 0x080fe40000000019 */
[----:B------:R-:W-:Y:S02]  /*1df0*/  FFMA R38, R38, R16, R29 ;  /* 0x0000001026267223 */ /* 0x000fe4000000001d */
[----:B------:R-:W-:-:S02]  /*1e00*/  FFMA R42, R16, R49, R45 ;  /* 0x00000031102a7223 */ /* 0x000fc4000000002d */
[-C--:B------:R-:W-:Y:S01]  /*1e10*/  FFMA R12, R12, R51.reuse, R23 ;  /* 0x000000330c0c7223 */ /* 0x080fe20000000017 */
[----:B------:R-:W-:Y:S01]  /*1e20*/  LDS R45, [R9+0x600] ;  /* 0x00060000092d7984 */ /* 0x000fe20000000800 */
[----:B------:R-:W-:Y:S02]  /*1e30*/  FFMA R16, R16, R51, R27 ;  /* 0x0000003310107223 */ /* 0x000fe4000000001b */
[C---:B------:R-:W-:Y:S01]  /*1e40*/  FFMA R11, R31.reuse, R13, R28 ;  /* 0x0000000d1f0b7223 */ /* 0x040fe2000000001c */
[----:B------:R-:W4:Y:S01]  /*1e50*/  LDS.128 R24, [R10+0x2060] ;  /* 0x002060000a187984 */ /* 0x000f220000000c00 */
[----:B------:R-:W-:-:S03]  /*1e60*/  FFMA R31, R31, R17, R36 ;  /* 0x000000111f1f7223 */ /* 0x000fc60000000024 */
[----:B------:R-:W5:Y:S04]  /*1e70*/  LDS R49, [R9+0x620] ;  /* 0x0006200009317984 */ /* 0x000f680000000800 */
[----:B------:R-:W4:Y:S01]  /*1e80*/  LDS R51, [R9+0x610] ;  /* 0x0006100009337984 */ /* 0x000f220000000800 */
[----:B------:R-:W-:-:S03]  /*1e90*/  FFMA R29, R35, R13, R30 ;  /* 0x0000000d231d7223 */ /* 0x000fc6000000001e */
[----:B------:R-:W4:Y:S01]  /*1ea0*/  LDS.128 R20, [R10+0x6060] ;  /* 0x006060000a147984 */ /* 0x000f220000000c00 */
[-C--:B------:R-:W-:Y:S02]  /*1eb0*/  FFMA R39, R44, R13.reuse, R40 ;  /* 0x0000000d2c277223 */ /* 0x080fe40000000028 */
[----:B------:R-:W-:Y:S01]  /*1ec0*/  FFMA R13, R46, R13, R12 ;  /* 0x0000000d2e0d7223 */ /* 0x000fe2000000000c */
[----:B------:R-:W-:Y:S01]  /*1ed0*/  LDS R40, [R9+0x660] ;  /* 0x0006600009287984 */ /* 0x000fe20000000800 */
[C---:B------:R-:W-:Y:S02]  /*1ee0*/  FFMA R12, R33.reuse, R14, R11 ;  /* 0x0000000e210c7223 */ /* 0x040fe4000000000b */
[-C--:B------:R-:W-:Y:S02]  /*1ef0*/  FFMA R28, R33, R18.reuse, R31 ;  /* 0x00000012211c7223 */ /* 0x080fe4000000001f */
[----:B------:R-:W-:Y:S01]  /*1f00*/  FFMA R35, R35, R17, R38 ;  /* 0x0000001123237223 */ /* 0x000fe20000000026 */
[----:B------:R-:W5:Y:S03]  /*1f10*/  LDS R33, [R9+0x640] ;  /* 0x0006400009217984 */ /* 0x000f660000000800 */
[----:B------:R-:W-:-:S02]  /*1f20*/  FFMA R30, R37, R18, R35 ;  /* 0x00000012251e7223 */ /* 0x000fc40000000023 */
[----:B------:R-:W5:Y:S01]  /*1f30*/  LDS R35, [R9+0x680] ;  /* 0x0006800009237984 */ /* 0x000f620000000800 */
[-C--:B------:R-:W-:Y:S02]  /*1f40*/  FFMA R41, R44, R17.reuse, R42 ;  /* 0x000000112c297223 */ /* 0x080fe4000000002a */
[----:B------:R-:W-:Y:S02]  /*1f50*/  FFMA R17, R46, R17, R16 ;  /* 0x000000112e117223 */ /* 0x000fe40000000010 */
[-C--:B------:R-:W-:Y:S02]  /*1f60*/  FFMA R16, R37, R14.reuse, R29 ;  /* 0x0000000e25107223 */ /* 0x080fe4000000001d */
[CC--:B0-----:R-:W-:Y:S01]  /*1f70*/  FFMA R36, R43.reuse, R14.reuse, R39 ;  /* 0x0000000e2b247223 */ /* 0x0c1fe20000000027 */
[----:B------:R-:W0:Y:S01]  /*1f80*/  LDS R37, [R9+0x6a0] ;  /* 0x0006a00009257984 */ /* 0x000e220000000800 */
[----:B------:R-:W-:Y:S02]  /*1f90*/  FFMA R14, R48, R14, R13 ;  /* 0x0000000e300e7223 */ /* 0x000fe4000000000d */
[----:B------:R-:W-:Y:S01]  /*1fa0*/  FFMA R38, R43, R18, R41 ;  /* 0x000000122b267223 */ /* 0x000fe20000000029 */
[----:B------:R-:W-:Y:S01]  /*1fb0*/  LDS R39, [R9+0x720] ;  /* 0x0007200009277984 */ /* 0x000fe20000000800 */
[----:B-1----:R-:W-:-:S02]  /*1fc0*/  FFMA R11, R32, R15, R12 ;  /* 0x0000000f200b7223 */ /* 0x002fc4000000000c */
[-C--:B--2---:R-:W-:Y:S01]  /*1fd0*/  FFMA R13, R34, R15.reuse, R16 ;  /* 0x0000000f220d7223 */ /* 0x084fe20000000010 */
[----:B------:R-:W1:Y:S01]  /*1fe0*/  LDS R43, [R9+0x690] ;  /* 0x00069000092b7984 */ /* 0x000e620000000800 */
[-C--:B---3--:R-:W-:Y:S02]  /*1ff0*/  FFMA R31, R47, R15.reuse, R36 ;  /* 0x0000000f2f1f7223 */ /* 0x088fe40000000024 */
[----:B------:R-:W-:Y:S01]  /*2000*/  FFMA R18, R48, R18, R17 ;  /* 0x0000001230127223 */ /* 0x000fe20000000011 */
[----:B------:R-:W-:Y:S01]  /*2010*/  LDS R36, [R9+0x6e0] ;  /* 0x0006e00009247984 */ /* 0x000fe20000000800 */
[----:B------:R-:W-:Y:S02]  /*2020*/  FFMA R15, R50, R15, R14 ;  /* 0x0000000f320f7223 */ /* 0x000fe4000000000e */
[-C--:B------:R-:W-:Y:S01]  /*2030*/  FFMA R17, R32, R19.reuse, R28 ;  /* 0x0000001320117223 */ /* 0x080fe2000000001c */
[----:B------:R-:W2:Y:S01]  /*2040*/  LDS R48, [R9+0x6b0] ;  /* 0x0006b00009307984 */ /* 0x000ea20000000800 */
[----:B------:R-:W-:-:S02]  /*2050*/  FFMA R29, R34, R19, R30 ;  /* 0x00000013221d7223 */ /* 0x000fc4000000001e */
[-C--:B------:R-:W-:Y:S01]  /*2060*/  FFMA R47, R47, R19.reuse, R38 ;  /* 0x000000132f2f7223 */ /* 0x080fe20000000026 */
[----:B------:R-:W3:Y:S01]  /*2070*/  LDS R34, [R9+0x6c0] ;  /* 0x0006c00009227984 */ /* 0x000ee20000000800 */
[----:B------:R-:W-:Y:S02]  /*2080*/  FFMA R19, R50, R19, R18 ;  /* 0x0000001332137223 */ /* 0x000fe40000000012 */
[C---:B----4-:R-:W-:Y:S01]  /*2090*/  FFMA R28, R24.reuse, R45, R11 ;  /* 0x0000002d181c7223 */ /* 0x050fe2000000000b */
[----:B------:R-:W4:Y:S01]  /*20a0*/  LDS R50, [R9+0x6d0] ;  /* 0x0006d00009327984 */ /* 0x000f220000000800 */
[C---:B-----5:R-:W-:Y:S02]  /*20b0*/  FFMA R30, R24.reuse, R49, R13 ;  /* 0x00000031181e7223 */ /* 0x060fe4000000000d */
[C---:B------:R-:W-:Y:S01]  /*20c0*/  FFMA R42, R24.reuse, R51, R31 ;  /* 0x00000033182a7223 */ /* 0x040fe2000000001f */
[----:B------:R-:W-:Y:S01]  /*20d0*/  LDS R38, [R9+0x700] ;  /* 0x0007000009267984 */ /* 0x000fe20000000800 */
[----:B------:R-:W-:-:S02]  /*20e0*/  FFMA R44, R24, R52, R15 ;  /* 0x00000034182c7223 */ /* 0x000fc4000000000f */
[-C--:B------:R-:W-:Y:S01]  /*20f0*/  FFMA R24, R45, R20.reuse, R17 ;  /* 0x000000142d187223 */ /* 0x080fe20000000011 */
[----:B------:R-:W-:Y:S01]  /*2100*/  LDS.128 R12, [R10+0x2070] ;  /* 0x002070000a0c7984 */ /* 0x000fe20000000c00 */
[----:B------:R-:W-:-:S03]  /*2110*/  FFMA R32, R49, R20, R29 ;  /* 0x0000001431207223 */ /* 0x000fc6000000001d */
[----:B------:R-:W5:Y:S01]  /*2120*/  LDS R45, [R9+0x6f0] ;  /* 0x0006f000092d7984 */ /* 0x000f620000000800 */
[C---:B------:R-:W-:Y:S02]  /*2130*/  FFMA R46, R20.reuse, R51, R47 ;  /* 0x00000033142e7223 */ /* 0x040fe4000000002f */
[----:B------:R-:W-:Y:S01]  /*2140*/  FFMA R20, R20, R52, R19 ;  /* 0x0000003414147223 */ /* 0x000fe20000000013 */
[----:B------:R-:W3:Y:S01]  /*2150*/  LDS R47, [R9+0x710] ;  /* 0x00071000092f7984 */ /* 0x000ee20000000800 */
[----:B------:R-:W-:-:S03]  /*2160*/  FFMA R11, R33, R25, R28 ;  /* 0x00000019210b7223 */ /* 0x000fc6000000001c */
[----:B------:R-:W4:Y:S01]  /*2170*/  LDS.128 R16, [R10+0x6070] ;  /* 0x006070000a107984 */ /* 0x000f220000000c00 */
[----:B------:R-:W-:-:S03]  /*2180*/  FFMA R33, R33, R21, R24 ;  /* 0x0000001521217223 */ /* 0x000fc60000000018 */
[----:B------:R-:W4:Y:S01]  /*2190*/  LDS R49, [R9+0x730] ;  /* 0x0007300009317984 */ /* 0x000f220000000800 */
[----:B------:R-:W-:Y:S02]  /*21a0*/  FFMA R31, R40, R21, R32 ;  /* 0x00000015281f7223 */ /* 0x000fe40000000020 */
[C---:B------:R-:W-:Y:S01]  /*21b0*/  FFMA R41, R53.reuse, R25, R42 ;  /* 0x0000001935297223 */ /* 0x040fe2000000002a */
[----:B------:R-:W5:Y:S01]  /*21c0*/  LDS R32, [R9+0x740] ;  /* 0x0007400009207984 */ /* 0x000f620000000800 */
[-C--:B------:R-:W-:Y:S02]  /*21d0*/  FFMA R53, R53, R21.reuse, R46 ;  /* 0x0000001535357223 */ /* 0x080fe4000000002e */
[C---:B------:R-:W-:Y:S01]  /*21e0*/  FFMA R28, R35.reuse, R22, R33 ;  /* 0x00000016231c7223 */ /* 0x040fe20000000021 */
[----:B------:R-:W-:Y:S01]  /*21f0*/  LDS R46, [R9+0x750] ;  /* 0x00075000092e7984 */ /* 0x000fe20000000800 */
[----:B------:R-:W-:Y:S02]  /*2200*/  FFMA R21, R54, R21, R20 ;  /* 0x0000001536157223 */ /* 0x000fe40000000014 */
[----:B------:R-:W-:Y:S01]  /*2210*/  FFMA R20, R35, R26, R11 ;  /* 0x0000001a23147223 */ /* 0x000fe2000000000b */
[----:B------:R-:W5:Y:S04]  /*2220*/  LDS R33, [R9+0x760] ;  /* 0x0007600009217984 */ /* 0x000f680000000800 */
[----:B------:R-:W5:Y:S01]  /*2230*/  LDS R35, [R9+0x780] ;  /* 0x0007800009237984 */ /* 0x000f620000000800 */
[----:B------:R-:W-:-:S02]  /*2240*/  FFMA R29, R40, R25, R30 ;  /* 0x00000019281d7223 */ /* 0x000fc4000000001e */
[C---:B0-----:R-:W-:Y:S01]  /*2250*/  FFMA R30, R37.reuse, R22, R31 ;  /* 0x00000016251e7223 */ /* 0x041fe2000000001f */
[----:B------:R-:W0:Y:S01]  /*2260*/  LDS R51, [R9+0x770] ;  /* 0x0007700009337984 */ /* 0x000e220000000800 */
[-C--:B------:R-:W-:Y:S02]  /*2270*/  FFMA R24, R37, R26.reuse, R29 ;  /* 0x0000001a25187223 */ /* 0x080fe4000000001d */
[----:B------:R-:W-:Y:S01]  /*2280*/  FFMA R25, R54, R25, R44 ;  /* 0x0000001936197223 */ /* 0x000fe2000000002c */
[----:B------:R-:W0:Y:S01]  /*2290*/  LDS R37, [R9+0x7a0] ;  /* 0x0007a00009257984 */ /* 0x000e220000000800 */
[C---:B-1----:R-:W-:Y:S02]  /*22a0*/  FFMA R40, R43.reuse, R26, R41 ;  /* 0x0000001a2b287223 */ /* 0x042fe40000000029 */
[----:B------:R-:W-:Y:S01]  /*22b0*/  FFMA R42, R43, R22, R53 ;  /* 0x000000162b2a7223 */ /* 0x000fe20000000035 */
[----:B------:R-:W-:Y:S01]  /*22c0*/  LDS R52, [R9+0x7f0] ;  /* 0x0007f00009347984 */ /* 0x000fe20000000800 */
[----:B--2---:R-:W-:-:S02]  /*22d0*/  FFMA R26, R48, R26, R25 ;  /* 0x0000001a301a7223 */ /* 0x004fc40000000019 */
[----:B------:R-:W-:Y:S01]  /*22e0*/  FFMA R22, R48, R22, R21 ;  /* 0x0000001630167223 */ /* 0x000fe20000000015 */
[----:B------:R-:W1:Y:S01]  /*22f0*/  LDS R43, [R9+0x790] ;  /* 0x00079000092b7984 */ /* 0x000e620000000800 */
[----:B---3--:R-:W-:-:S03]  /*2300*/  FFMA R11, R34, R27, R20 ;  /* 0x0000001b220b7223 */ /* 0x008fc60000000014 */
[----:B------:R-:W2:Y:S01]  /*2310*/  LDS R48, [R9+0x7b0] ;  /* 0x0007b00009307984 */ /* 0x000ea20000000800 */
[----:B------:R-:W-:Y:S02]  /*2320*/  FFMA R25, R34, R23, R28 ;  /* 0x0000001722197223 */ /* 0x000fe4000000001c */
[C---:B------:R-:W-:Y:S01]  /*2330*/  FFMA R21, R36.reuse, R27, R24 ;  /* 0x0000001b24157223 */ /* 0x040fe20000000018 */
[----:B------:R-:W3:Y:S01]  /*2340*/  LDS R34, [R9+0x7c0] ;  /* 0x0007c00009227984 */ /* 0x000ee20000000800 */
[----:B------:R-:W-:Y:S02]  /*2350*/  FFMA R29, R36, R23, R30 ;  /* 0x00000017241d7223 */ /* 0x000fe4000000001e */
[C---:B----4-:R-:W-:Y:S01]  /*2360*/  FFMA R31, R50.reuse, R27, R40 ;  /* 0x0000001b321f7223 */ /* 0x050fe20000000028 */
[----:B------:R-:W4:Y:S01]  /*2370*/  LDS R36, [R9+0x7e0] ;  /* 0x0007e00009247984 */ /* 0x000f220000000800 */
[----:B------:R-:W-:Y:S02]  /*2380*/  FFMA R41, R50, R23, R42 ;  /* 0x0000001732297223 */ /* 0x000fe4000000002a */
[C---:B-----5:R-:W-:Y:S01]  /*2390*/  FFMA R27, R45.reuse, R27, R26 ;  /* 0x0000001b2d1b7223 */ /* 0x060fe2000000001a */
[----:B------:R-:W5:Y:S01]  /*23a0*/  LDS R50, [R9+0x7d0] ;  /* 0x0007d00009327984 */ /* 0x000f620000000800 */
[----:B------:R-:W-:-:S02]  /*23b0*/  FFMA R45, R45, R23, R22 ;  /* 0x000000172d2d7223 */ /* 0x000fc40000000016 */
[C---:B------:R-:W-:Y:S01]  /*23c0*/  FFMA R28, R12.reuse, R38, R11 ;  /* 0x000000260c1c7223 */ /* 0x040fe2000000000b */
[----:B------:R-:W-:Y:S01]  /*23d0*/  LDS R53, [R9+0x820] ;  /* 0x0008200009357984 */ /* 0x000fe20000000800 */
[C---:B------:R-:W-:Y:S02]  /*23e0*/  FFMA R30, R12.reuse, R39, R21 ;  /* 0x000000270c1e7223 */ /* 0x040fe40000000015 */
[-C--:B------:R-:W-:Y:S01]  /*23f0*/  FFMA R40, R12, R47.reuse, R31 ;  /* 0x0000002f0c287223 */ /* 0x080fe2000000001f */
[----:B------:R-:W-:Y:S01]  /*2400*/  LDS.128 R20, [R10+0x2080] ;  /* 0x002080000a147984 */ /* 0x000fe20000000c00 */
[----:B------:R-:W-:Y:S02]  /*2410*/  FFMA R44, R16, R47, R41 ;  /* 0x0000002f102c7223 */ /* 0x000fe40000000029 */
[----:B------:R-:W-:Y:S01]  /*2420*/  FFMA R42, R12, R49, R27 ;  /* 0x000000310c2a7223 */ /* 0x000fe2000000001b */
[----:B------:R-:W1:Y:S01]  /*2430*/  LDS R47, [R9+0x800] ;  /* 0x00080000092f7984 */ /* 0x000e620000000800 */
[----:B------:R-:W-:-:S03]  /*2440*/  FFMA R38, R38, R16, R25 ;  /* 0x0000001026267223 */ /* 0x000fc60000000019 */
[----:B------:R-:W3:Y:S01]  /*2450*/  LDS R54, [R9+0x810] ;  /* 0x0008100009367984 */ /* 0x000ee20000000800 */
[----:B------:R-:W-:-:S03]  /*2460*/  FFMA R12, R39, R16, R29 ;  /* 0x00000010270c7223 */ /* 0x000fc6000000001d */
[----:B------:R-:W4:Y:S01]  /*2470*/  LDS.128 R24, [R10+0x6080] ;  /* 0x006080000a187984 */ /* 0x000f220000000c00 */
[C---:B------:R-:W-:Y:S02]  /*2480*/  FFMA R11, R32.reuse, R13, R28 ;  /* 0x0000000d200b7223 */ /* 0x040fe4000000001c */
[----:B------:R-:W-:Y:S02]  /*2490*/  FFMA R31, R32, R17, R38 ;  /* 0x00000011201f7223 */ /* 0x000fe40000000026 */
[C---:B------:R-:W-:Y:S02]  /*24a0*/  FFMA R29, R33.reuse, R13, R30 ;  /* 0x0000000d211d7223 */ /* 0x040fe4000000001e */
[----:B------:R-:W-:Y:S02]  /*24b0*/  FFMA R33, R33, R17, R12 ;  /* 0x0000001121217223 */ /* 0x000fe4000000000c */
[----:B------:R-:W-:Y:S02]  /*24c0*/  FFMA R16, R16, R49, R45 ;  /* 0x0000003110107223 */ /* 0x000fe4000000002d */
[----:B------:R-:W-:Y:S01]  /*24d0*/  FFMA R39, R46, R13, R40 ;  /* 0x0000000d2e277223 */ /* 0x000fe20000000028 */
[----:B------:R-:W-:Y:S01]  /*24e0*/  LDS R45, [R9+0x850] ;  /* 0x00085000092d7984 */ /* 0x000fe20000000800 */
[----:B------:R-:W-:-:S02]  /*24f0*/  FFMA R12, R35, R14, R11 ;  /* 0x0000000e230c7223 */ /* 0x000fc4000000000b */
[----:B------:R-:W-:Y:S01]  /*2500*/  FFMA R28, R35, R18, R31 ;  /* 0x00000012231c7223 */ /* 0x000fe2000000001f */
[----:B------:R-:W-:Y:S01]  /*2510*/  LDS R40, [R9+0x860] ;  /* 0x0008600009287984 */ /* 0x000fe20000000800 */
[----:B------:R-:W-:-:S03]  /*2520*/  FFMA R41, R46, R17, R44 ;  /* 0x000000112e297223 */ /* 0x000fc6000000002c */
[----:B------:R-:W5:Y:S04]  /*2530*/  LDS R35, [R9+0x840] ;  /* 0x0008400009237984 */ /* 0x000f680000000800 */
[----:B------:R-:W5:Y:S01]  /*2540*/  LDS R46, [R9+0x870] ;  /* 0x00087000092e7984 */ /* 0x000f620000000800 */
[----:B0-----:R-:W-:Y:S02]  /*2550*/  FFMA R17, R51, R17, R16 ;  /* 0x0000001133117223 */ /* 0x001fe40000000010 */
[C---:B------:R-:W-:Y:S01]  /*2560*/  FFMA R16, R37.reuse, R14, R29 ;  /* 0x0000000e25107223 */ /* 0x040fe2000000001d */
[----:B------:R-:W-:Y:S01]  /*2570*/  LDS R49, [R9+0x8d0] ;  /* 0x0008d00009317984 */ /* 0x000fe20000000800 */
[----:B------:R-:W-:Y:S02]  /*2580*/  FFMA R30, R37, R18, R33 ;  /* 0x00000012251e7223 */ /* 0x000fe40000000021 */
[----:B------:R-:W-:Y:S01]  /*2590*/  FFMA R13, R51, R13, R42 ;  /* 0x0000000d330d7223 */ /* 0x000fe2000000002a */
[----:B------:R-:W0:Y:S01]  /*25a0*/  LDS R37, [R9+0x880] ;  /* 0x0008800009257984 */ /* 0x000e220000000800 */
[----:B-1----:R-:W-:-:S02]  /*25b0*/  FFMA R32, R43, R14, R39 ;  /* 0x0000000e2b207223 */ /* 0x002fc40000000027 */
[----:B--2---:R-:W-:Y:S01]  /*25c0*/  FFMA R14, R48, R14, R13 ;  /* 0x0000000e300e7223 */ /* 0x004fe2000000000d */
[----:B------:R-:W1:Y:S01]  /*25d0*/  LDS R39, [R9+0x8a0] ;  /* 0x0008a00009277984 */ /* 0x000e620000000800 */
[-C--:B------:R-:W-:Y:S02]  /*25e0*/  FFMA R38, R43, R18.reuse, R41 ;  /* 0x000000122b267223 */ /* 0x080fe40000000029 */
[-C--:B---3--:R-:W-:Y:S01]  /*25f0*/  FFMA R11, R34, R15.reuse, R12 ;  /* 0x0000000f220b7223 */ /* 0x088fe2000000000c */
[----:B------:R-:W2:Y:S01]  /*2600*/  LDS R43, [R9+0x890] ;  /* 0x00089000092b7984 */ /* 0x000ea20000000800 */
[-C--:B----4-:R-:W-:Y:S02]  /*2610*/  FFMA R13, R36, R15.reuse, R16 ;  /* 0x0000000f240d7223 */ /* 0x090fe40000000010 */
[----:B-----5:R-:W-:Y:S01]  /*2620*/  FFMA R31, R50, R15, R32 ;  /* 0x0000000f321f7223 */ /* 0x020fe20000000020 */
[----:B------:R-:W-:Y:S01]  /*2630*/  LDS R51, [R9+0x930] ;  /* 0x0009300009337984 */ /* 0x000fe20000000800 */
[----:B------:R-:W-:-:S02]  /*2640*/  FFMA R18, R48, R18, R17 ;  /* 0x0000001230127223 */ /* 0x000fc40000000011 */
[----:B------:R-:W-:Y:S01]  /*2650*/  FFMA R15, R52, R15, R14 ;  /* 0x0000000f340f7223 */ /* 0x000fe2000000000e */
[----:B------:R-:W3:Y:S01]  /*2660*/  LDS R48, [R9+0x8b0] ;  /* 0x0008b00009307984 */ /* 0x000ee20000000800 */
[-C--:B------:R-:W-:Y:S02]  /*2670*/  FFMA R17, R34, R19.reuse, R28 ;  /* 0x0000001322117223 */ /* 0x080fe4000000001c */
[-C--:B------:R-:W-:Y:S01]  /*2680*/  FFMA R29, R36, R19.reuse, R30 ;  /* 0x00000013241d7223 */ /* 0x080fe2000000001e */
[----:B------:R-:W4:Y:S01]  /*2690*/  LDS R34, [R9+0x8c0] ;  /* 0x0008c00009227984 */ /* 0x000f220000000800 */
[----:B------:R-:W-:Y:S02]  /*26a0*/  FFMA R33, R50, R19, R38 ;  /* 0x0000001332217223 */ /* 0x000fe40000000026 */
[C---:B------:R-:W-:Y:S01]  /*26b0*/  FFMA R28, R20.reuse, R47, R11 ;  /* 0x0000002f141c7223 */ /* 0x040fe2000000000b */
[----:B------:R-:W5:Y:S01]  /*26c0*/  LDS R36, [R9+0x8e0] ;  /* 0x0008e00009247984 */ /* 0x000f620000000800 */
[----:B------:R-:W-:-:S02]  /*26d0*/  FFMA R30, R20, R53, R13 ;  /* 0x00000035141e7223 */ /* 0x000fc4000000000d */
[C---:B------:R-:W-:Y:S01]  /*26e0*/  FFMA R42, R20.reuse, R54, R31 ;  /* 0x00000036142a7223 */ /* 0x040fe2000000001f */
[----:B------:R-:W-:Y:S01]  /*26f0*/  LDS R38, [R9+0x920] ;  /* 0x0009200009267984 */ /* 0x000fe20000000800 */
[----:B------:R-:W-:Y:S02]  /*2700*/  FFMA R44, R20, R55, R15 ;  /* 0x00000037142c7223 */ /* 0x000fe4000000000f */
[----:B------:R-:W-:Y:S01]  /*2710*/  FFMA R19, R52, R19, R18 ;  /* 0x0000001334137223 */ /* 0x000fe20000000012 */
[----:B------:R-:W-:Y:S01]  /*2720*/  LDS.128 R12, [R10+0x2090] ;  /* 0x002090000a0c7984 */ /* 0x000fe20000000c00 */
[----:B------:R-:W-:-:S03]  /*2730*/  FFMA R20, R47, R24, R17 ;  /* 0x000000182f147223 */ /* 0x000fc60000000011 */
[----:B------:R-:W2:Y:S01]  /*2740*/  LDS R47, [R9+0x8f0] ;  /* 0x0008f000092f7984 */ /* 0x000ea20000000800 */
[----:B------:R-:W-:Y:S02]  /*2750*/  FFMA R32, R53, R24, R29 ;  /* 0x0000001835207223 */ /* 0x000fe4000000001d */
[C---:B------:R-:W-:Y:S01]  /*2760*/  FFMA R54, R24.reuse, R54, R33 ;  /* 0x0000003618367223 */ /* 0x040fe20000000021 */
[----:B------:R-:W-:Y:S01]  /*2770*/  LDS R50, [R9+0x910] ;  /* 0x0009100009327984 */ /* 0x000fe20000000800 */
[----:B------:R-:W-:-:S03]  /*2780*/  FFMA R24, R24, R55, R19 ;  /* 0x0000003718187223 */ /* 0x000fc60000000013 */
[----:B------:R-:W4:Y:S01]  /*2790*/  LDS R33, [R9+0x900] ;  /* 0x0009000009217984 */ /* 0x000f220000000800 */
[----:B------:R-:W-:-:S03]  /*27a0*/  FFMA R11, R35, R21, R28 ;  /* 0x00000015230b7223 */ /* 0x000fc6000000001c */
[----:B------:R-:W5:Y:S01]  /*27b0*/  LDS.128 R16, [R10+0x6090] ;  /* 0x006090000a107984 */ /* 0x000f620000000c00 */
[-C--:B------:R-:W-:Y:S02]  /*27c0*/  FFMA R29, R40, R21.reuse, R30 ;  /* 0x00000015281d7223 */ /* 0x080fe4000000001e */
[-C--:B------:R-:W-:Y:S01]  /*27d0*/  FFMA R41, R45, R21.reuse, R42 ;  /* 0x000000152d297223 */ /* 0x080fe2000000002a */
[----:B------:R-:W-:Y:S01]  /*27e0*/  LDS R52, [R9+0x9f0] ;  /* 0x0009f00009347984 */ /* 0x000fe20000000800 */
[----:B------:R-:W-:-:S03]  /*27f0*/  FFMA R21, R46, R21, R44 ;  /* 0x000000152e157223 */ /* 0x000fc6000000002c */
[----:B------:R-:W5:Y:S01]  /*2800*/  LDS R44, [R9+0x950] ;  /* 0x00095000092c7984 */ /* 0x000f620000000800 */
[-C--:B------:R-:W-:Y:S02]  /*2810*/  FFMA R35, R35, R25.reuse, R20 ;  /* 0x0000001923237223 */ /* 0x080fe40000000014 */
[----:B------:R-:W-:Y:S01]  /*2820*/  FFMA R31, R40, R25, R32 ;  /* 0x00000019281f7223 */ /* 0x000fe20000000020 */
[----:B------:R-:W-:Y:S01]  /*2830*/  LDS R53, [R9+0xa20] ;  /* 0x000a200009357984 */ /* 0x000fe20000000800 */
[----:B0-----:R-:W-:-:S03]  /*2840*/  FFMA R28, R37, R26, R35 ;  /* 0x0000001a251c7223 */ /* 0x001fc60000000023 */
[----:B------:R-:W0:Y:S01]  /*2850*/  LDS R32, [R9+0x940] ;  /* 0x0009400009207984 */ /* 0x000e220000000800 */
[----:B------:R-:W-:-:S03]  /*2860*/  FFMA R45, R45, R25, R54 ;  /* 0x000000192d2d7223 */ /* 0x000fc60000000036 */
[----:B------:R-:W0:Y:S01]  /*2870*/  LDS R35, [R9+0x960] ;  /* 0x0009600009237984 */ /* 0x000e220000000800 */
[-C--:B------:R-:W-:Y:S02]  /*2880*/  FFMA R20, R37, R22.reuse, R11 ;  /* 0x0000001625147223 */ /* 0x080fe4000000000b */
[----:B------:R-:W-:Y:S01]  /*2890*/  FFMA R25, R46, R25, R24 ;  /* 0x000000192e197223 */ /* 0x000fe20000000018 */
[----:B------:R-:W0:Y:S01]  /*28a0*/  LDS R37, [R9+0x980] ;  /* 0x0009800009257984 */ /* 0x000e220000000800 */
[C---:B-1----:R-:W-:Y:S02]  /*28b0*/  FFMA R24, R39.reuse, R22, R29 ;  /* 0x0000001627187223 */ /* 0x042fe4000000001d */
[----:B------:R-:W-:Y:S01]  /*28c0*/  FFMA R30, R39, R26, R31 ;  /* 0x0000001a271e7223 */ /* 0x000fe2000000001f */
[----:B------:R-:W1:Y:S01]  /*28d0*/  LDS R46, [R9+0x970] ;  /* 0x00097000092e7984 */ /* 0x000e620000000800 */
[----:B--2---:R-:W-:-:S03]  /*28e0*/  FFMA R40, R43, R22, R41 ;  /* 0x000000162b287223 */ /* 0x004fc60000000029 */
[----:B------:R-:W2:Y:S01]  /*28f0*/  LDS R39, [R9+0x9a0] ;  /* 0x0009a00009277984 */ /* 0x000ea20000000800 */
[----:B------:R-:W-:Y:S02]  /*2900*/  FFMA R42, R43, R26, R45 ;  /* 0x0000001a2b2a7223 */ /* 0x000fe4000000002d */
[C---:B---3--:R-:W-:Y:S01]  /*2910*/  FFMA R22, R48.reuse, R22, R21 ;  /* 0x0000001630167223 */ /* 0x048fe20000000015 */
[----:B------:R-:W3:Y:S01]  /*2920*/  LDS R43, [R9+0x990] ;  /* 0x00099000092b7984 */ /* 0x000ee20000000800 */
[----:B------:R-:W-:Y:S02]  /*2930*/  FFMA R26, R48, R26, R25 ;  /* 0x0000001a301a7223 */ /* 0x000fe40000000019 */
[-C--:B----4-:R-:W-:Y:S01]  /*2940*/  FFMA R11, R34, R23.reuse, R20 ;  /* 0x00000017220b7223 */ /* 0x090fe20000000014 */
[----:B------:R-:W4:Y:S01]  /*2950*/  LDS R45, [R9+0x9b0] ;  /* 0x0009b000092d7984 */ /* 0x000f220000000800 */
[-C--:B-----5:R-:W-:Y:S02]  /*2960*/  FFMA R21, R36, R23.reuse, R24 ;  /* 0x0000001724157223 */ /* 0x0a0fe40000000018 */
[----:B------:R-:W-:Y:S01]  /*2970*/  FFMA R31, R49, R23, R40 ;  /* 0x00000017311f7223 */ /* 0x000fe20000000028 */
[----:B------:R-:W-:Y:S01]  /*2980*/  LDS R48, [R9+0x9d0] ;  /* 0x0009d00009307984 */ /* 0x000fe20000000800 */
[----:B------:R-:W-:-:S02]  /*2990*/  FFMA R25, R34, R27, R28 ;  /* 0x0000001b22197223 */ /* 0x000fc4000000001c */
[-C--:B------:R-:W-:Y:S01]  /*29a0*/  FFMA R29, R36, R27.reuse, R30 ;  /* 0x0000001b241d7223 */ /* 0x080fe2000000001e */
[----:B------:R-:W5:Y:S01]  /*29b0*/  LDS R34, [R9+0x9c0] ;  /* 0x0009c00009227984 */ /* 0x000f620000000800 */
[----:B------:R-:W-:Y:S02]  /*29c0*/  FFMA R49, R49, R27, R42 ;  /* 0x0000001b31317223 */ /* 0x000fe4000000002a */
[----:B------:R-:W-:Y:S01]  /*29d0*/  FFMA R23, R47, R23, R22 ;  /* 0x000000172f177223 */ /* 0x000fe20000000016 */
[----:B------:R-:W1:Y:S01]  /*29e0*/  LDS R36, [R9+0x9e0] ;  /* 0x0009e00009247984 */ /* 0x000e620000000800 */
[C---:B------:R-:W-:Y:S02]  /*29f0*/  FFMA R28, R12.reuse, R33, R11 ;  /* 0x000000210c1c7223 */ /* 0x040fe4000000000b */
[C---:B------:R-:W-:Y:S01]  /*2a00*/  FFMA R30, R12.reuse, R38, R21 ;  /* 0x000000260c1e7223 */ /* 0x040fe20000000015 */
[----:B------:R-:W-:Y:S01]  /*2a10*/  LDS R54, [R9+0xa10] ;  /* 0x000a100009367984 */ /* 0x000fe20000000800 */
[----:B------:R-:W-:-:S02]  /*2a20*/  FFMA R40, R12, R50, R31 ;  /* 0x000000320c287223 */ /* 0x000fc4000000001f */
[----:B------:R-:W-:Y:S01]  /*2a30*/  FFMA R42, R12, R51, R23 ;  /* 0x000000330c2a7223 */ /* 0x000fe20000000017 */
[----:B------:R-:W-:Y:S01]  /*2a40*/  LDS R55, [R9+0xa30] ;  /* 0x000a300009377984 */ /* 0x000fe20000000800 */
[----:B------:R-:W-:Y:S02]  /*2a50*/  FFMA R47, R47, R27, R26 ;  /* 0x0000001b2f2f7223 */ /* 0x000fe4000000001a */
[----:B------:R-:W-:Y:S01]  /*2a60*/  FFMA R12, R33, R16, R25 ;  /* 0x00000010210c7223 */ /* 0x000fe20000000019 */
[----:B------:R-:W-:Y:S01]  /*2a70*/  LDS.128 R20, [R10+0x60a0] ;  /* 0x0060a0000a147984 */ /* 0x000fe20000000c00 */
[----:B------:R-:W-:-:S03]  /*2a80*/  FFMA R50, R16, R50, R49 ;  /* 0x0000003210327223 */ /* 0x000fc60000000031 */
[----:B------:R-:W-:Y:S04]  /*2a90*/  LDS R49, [R9+0xa00] ;  /* 0x000a000009317984 */ /* 0x000fe80000000800 */
[----:B------:R-:W5:Y:S01]  /*2aa0*/  LDS.128 R24, [R10+0x20a0] ;  /* 0x0020a0000a187984 */ /* 0x000f620000000c00 */
[----:B------:R-:W-:-:S03]  /*2ab0*/  FFMA R33, R44, R13, R40 ;  /* 0x0000000d2c217223 */ /* 0x000fc60000000028 */
[----:B------:R-:W5:Y:S01]  /*2ac0*/  LDS R40, [R9+0xa40] ;  /* 0x000a400009287984 */ /* 0x000f620000000800 */
[----:B------:R-:W-:Y:S02]  /*2ad0*/  FFMA R38, R38, R16, R29 ;  /* 0x0000001026267223 */ /* 0x000fe4000000001d */
[C---:B0-----:R-:W-:Y:S02]  /*2ae0*/  FFMA R11, R32.reuse, R13, R28 ;  /* 0x0000000d200b7223 */ /* 0x041fe4000000001c */
[----:B------:R-:W-:Y:S02]  /*2af0*/  FFMA R31, R32, R17, R12 ;  /* 0x00000011201f7223 */ /* 0x000fe4000000000c */
[----:B------:R-:W-:Y:S02]  /*2b00*/  FFMA R16, R16, R51, R47 ;  /* 0x0000003310107223 */ /* 0x000fe4000000002f */
[C---:B------:R-:W-:Y:S01]  /*2b10*/  FFMA R29, R35.reuse, R13, R30 ;  /* 0x0000000d231d7223 */ /* 0x040fe2000000001e */
[----:B------:R-:W-:Y:S01]  /*2b20*/  LDS R47, [R9+0xa70] ;  /* 0x000a7000092f7984 */ /* 0x000fe20000000800 */
[----:B------:R-:W-:-:S02]  /*2b30*/  FFMA R35, R35, R17, R38 ;  /* 0x0000001123237223 */ /* 0x000fc40000000026 */
[----:B------:R-:W-:Y:S01]  /*2b40*/  FFMA R41, R44, R17, R50 ;  /* 0x000000112c297223 */ /* 0x000fe20000000032 */
[----:B------:R-:W-:Y:S01]  /*2b50*/  LDS R51, [R9+0xab0] ;  /* 0x000ab00009337984 */ /* 0x000fe20000000800 */
[C---:B------:R-:W-:Y:S02]  /*2b60*/  FFMA R12, R37.reuse, R14, R11 ;  /* 0x0000000e250c7223 */ /* 0x040fe4000000000b */
[----:B------:R-:W-:Y:S01]  /*2b70*/  FFMA R28, R37, R18, R31 ;  /* 0x00000012251c7223 */ /* 0x000fe2000000001f */
[----:B------:R-:W-:Y:S01]  /*2b80*/  LDS R50, [R9+0xa90] ;  /* 0x000a900009327984 */ /* 0x000fe20000000800 */
[C---:B-1----:R-:W-:Y:S02]  /*2b90*/  FFMA R13, R46.reuse, R13, R42 ;  /* 0x0000000d2e0d7223 */ /* 0x042fe4000000002a */
[----:B------:R-:W-:Y:S01]  /*2ba0*/  FFMA R17, R46, R17, R16 ;  /* 0x000000112e117223 */ /* 0x000fe20000000010 */
[----:B------:R-:W0:Y:S01]  /*2bb0*/  LDS R37, [R9+0xa60] ;  /* 0x000a600009257984 */ /* 0x000e220000000800 */
[----:B--2---:R-:W-:-:S02]  /*2bc0*/  FFMA R16, R39, R14, R29 ;  /* 0x0000000e27107223 */ /* 0x004fc4000000001d */
[-C--:B------:R-:W-:Y:S01]  /*2bd0*/  FFMA R30, R39, R18.reuse, R35 ;  /* 0x00000012271e7223 */ /* 0x080fe20000000023 */
[----:B------:R-:W1:Y:S01]  /*2be0*/  LDS R46, [R9+0xa50] ;  /* 0x000a5000092e7984 */ /* 0x000e620000000800 */
[----:B---3--:R-:W-:-:S03]  /*2bf0*/  FFMA R38, R43, R18, R41 ;  /* 0x000000122b267223 */ /* 0x008fc60000000029 */
[----:B------:R-:W2:Y:S01]  /*2c00*/  LDS R39, [R9+0xa80] ;  /* 0x000a800009277984 */ /* 0x000ea20000000800 */
[-C--:B------:R-:W-:Y:S02]  /*2c10*/  FFMA R32, R43, R14.reuse, R33 ;  /* 0x0000000e2b207223 */ /* 0x080fe40000000021 */
[C---:B----4-:R-:W-:Y:S01]  /*2c20*/  FFMA R14, R45.reuse, R14, R13 ;  /* 0x0000000e2d0e7223 */ /* 0x050fe2000000000d */
[----:B------:R-:W3:Y:S01]  /*2c30*/  LDS R41, [R9+0xaa0] ;  /* 0x000aa00009297984 */ /* 0x000ee20000000800 */
[-C--:B-----5:R-:W-:Y:S02]  /*2c40*/  FFMA R11, R34, R15.reuse, R12 ;  /* 0x0000000f220b7223 */ /* 0x0a0fe4000000000c */
[-C--:B------:R-:W-:Y:S02]  /*2c50*/  FFMA R13, R36, R15.reuse, R16 ;  /* 0x0000000f240d7223 */ /* 0x080fe40000000010 */
[----:B------:R-:W-:Y:S02]  /*2c60*/  FFMA R31, R48, R15, R32 ;  /* 0x0000000f301f7223 */ /* 0x000fe40000000020 */
[----:B------:R-:W-:-:S02]  /*2c70*/  FFMA R18, R45, R18, R17 ;  /* 0x000000122d127223 */ /* 0x000fc40000000011 */
[----:B------:R-:W-:Y:S02]  /*2c80*/  FFMA R15, R52, R15, R14 ;  /* 0x0000000f340f7223 */ /* 0x000fe4000000000e */
        /* <DEDUP_REMOVED lines=8> */
[----:B------:R-:W2:Y:S01]  /*2d10*/  LDS R48, [R9+0xad0] ;  /* 0x000ad00009307984 */ /* 0x000ea20000000800 */
[----:B------:R-:W-:Y:S02]  /*2d20*/  FFMA R44, R24, R55, R15 ;  /* 0x00000037182c7223 */ /* 0x000fe4000000000f */
[----:B------:R-:W-:Y:S01]  /*2d30*/  FFMA R24, R49, R20, R17 ;  /* 0x0000001431187223 */ /* 0x000fe20000000011 */
[----:B------:R-:W-:Y:S01]  /*2d40*/  LDS R38, [R9+0xb20] ;  /* 0x000b200009267984 */ /* 0x000fe20000000800 */
[----:B------:R-:W-:-:S03]  /*2d50*/  FFMA R35, R52, R19, R18 ;  /* 0x0000001334237223 */ /* 0x000fc60000000012 */
[----:B------:R-:W3:Y:S01]  /*2d60*/  LDS R49, [R9+0xaf0] ;  /* 0x000af00009317984 */ /* 0x000ee20000000800 */
[----:B------:R-:W-:Y:S02]  /*2d70*/  FFMA R54, R20, R54, R33 ;  /* 0x0000003614367223 */ /* 0x000fe40000000021 */
[C---:B------:R-:W-:Y:S01]  /*2d80*/  FFMA R11, R40.reuse, R25, R28 ;  /* 0x00000019280b7223 */ /* 0x040fe2000000001c */
[----:B------:R-:W-:Y:S01]  /*2d90*/  LDS R33, [R9+0xb00] ;  /* 0x000b000009217984 */ /* 0x000fe20000000800 */
[----:B------:R-:W-:-:S03]  /*2da0*/  FFMA R31, R40, R21, R24 ;  /* 0x00000015281f7223 */ /* 0x000fc60000000018 */
[----:B------:R-:W4:Y:S04]  /*2db0*/  LDS.128 R16, [R10+0x20b0] ;  /* 0x0020b0000a107984 */ /* 0x000f280000000c00 */
[----:B------:R-:W4:Y:S04]  /*2dc0*/  LDS R40, [R9+0xb10] ;  /* 0x000b100009287984 */ /* 0x000f280000000800 */
[----:B------:R-:W4:Y:S04]  /*2dd0*/  LDS.128 R12, [R10+0x60b0] ;  /* 0x0060b0000a0c7984 */ /* 0x000f280000000c00 */
[----:B------:R-:W4:Y:S01]  /*2de0*/  LDS R52, [R9+0xb30] ;  /* 0x000b300009347984 */ /* 0x000f220000000800 */
[----:B------:R-:W-:-:S02]  /*2df0*/  FFMA R32, R53, R20, R29 ;  /* 0x0000001435207223 */ /* 0x000fc4000000001d */
[C---:B0-----:R-:W-:Y:S01]  /*2e00*/  FFMA R29, R37.reuse, R25, R30 ;  /* 0x00000019251d7223 */ /* 0x041fe2000000001e */
[----:B------:R-:W-:Y:S01]  /*2e10*/  LDS R53, [R9+0xc50] ;  /* 0x000c500009357984 */ /* 0x000fe20000000800 */
[----:B------:R-:W-:Y:S02]  /*2e20*/  FFMA R20, R20, R55, R35 ;  /* 0x0000003714147223 */ /* 0x000fe40000000023 */
[----:B------:R-:W-:Y:S01]  /*2e30*/  FFMA R37, R37, R21, R32 ;  /* 0x0000001525257223 */ /* 0x000fe20000000020 */
[----:B------:R-:W0:Y:S01]  /*2e40*/  LDS R35, [R9+0xb40] ;  /* 0x000b400009237984 */ /* 0x000e220000000800 */
[-C--:B-1----:R-:W-:Y:S02]  /*2e50*/  FFMA R43, R46, R25.reuse, R42 ;  /* 0x000000192e2b7223 */ /* 0x082fe4000000002a */
[----:B------:R-:W-:Y:S01]  /*2e60*/  FFMA R25, R47, R25, R44 ;  /* 0x000000192f197223 */ /* 0x000fe2000000002c */
[----:B------:R-:W-:Y:S01]  /*2e70*/  LDS R55, [R9+0xeb0] ;  /* 0x000eb00009377984 */ /* 0x000fe20000000800 */
[----:B--2---:R-:W-:-:S03]  /*2e80*/  FFMA R28, R39, R22, R31 ;  /* 0x00000016271c7223 */ /* 0x004fc6000000001f */
[----:B------:R-:W1:Y:S01]  /*2e90*/  LDS R31, [R9+0xb60] ;  /* 0x000b6000091f7984 */ /* 0x000e620000000800 */
[----:B------:R-:W-:-:S03]  /*2ea0*/  FFMA R45, R46, R21, R54 ;  /* 0x000000152e2d7223 */ /* 0x000fc60000000036 */
[----:B------:R-:W2:Y:S01]  /*2eb0*/  LDS R44, [R9+0xb50] ;  /* 0x000b5000092c7984 */ /* 0x000ea20000000800 */
[----:B------:R-:W-:Y:S02]  /*2ec0*/  FFMA R21, R47, R21, R20 ;  /* 0x000000152f157223 */ /* 0x000fe40000000014 */
[----:B---3--:R-:W-:Y:S01]  /*2ed0*/  FFMA R30, R41, R22, R37 ;  /* 0x00000016291e7223 */ /* 0x008fe20000000025 */
[----:B------:R-:W3:Y:S01]  /*2ee0*/  LDS R46, [R9+0xb70] ;  /* 0x000b7000092e7984 */ /* 0x000ee20000000800 */
[----:B------:R-:W-:-:S03]  /*2ef0*/  FFMA R20, R39, R26, R11 ;  /* 0x0000001a27147223 */ /* 0x000fc6000000000b */
[----:B------:R-:W0:Y:S01]  /*2f00*/  LDS R37, [R9+0xb80] ;  /* 0x000b800009257984 */ /* 0x000e220000000800 */
[----:B------:R-:W-:-:S03]  /*2f10*/  FFMA R32, R50, R26, R43 ;  /* 0x0000001a32207223 */ /* 0x000fc6000000002b */
[----:B------:R-:W0:Y:S01]  /*2f20*/  LDS R39, [R9+0xba0] ;  /* 0x000ba00009277984 */ /* 0x000e220000000800 */
[----:B------:R-:W-:Y:S02]  /*2f30*/  FFMA R24, R41, R26, R29 ;  /* 0x0000001a29187223 */ /* 0x000fe4000000001d */
[----:B------:R-:W-:Y:S01]  /*2f40*/  FFMA R50, R50, R22, R45 ;  /* 0x0000001632327223 */ /* 0x000fe2000000002d */
[----:B------:R-:W-:Y:S01]  /*2f50*/  LDS R47, [R9+0xbb0] ;  /* 0x000bb000092f7984 */ /* 0x000fe20000000800 */
[----:B------:R-:W-:-:S03]  /*2f60*/  FFMA R26, R51, R26, R25 ;  /* 0x0000001a331a7223 */ /* 0x000fc60000000019 */
[----:B------:R-:W0:Y:S01]  /*2f70*/  LDS R45, [R9+0xb90] ;  /* 0x000b9000092d7984 */ /* 0x000e220000000800 */
[----:B------:R-:W-:Y:S02]  /*2f80*/  FFMA R22, R51, R22, R21 ;  /* 0x0000001633167223 */ /* 0x000fe40000000015 */
[-C--:B----4-:R-:W-:Y:S01]  /*2f90*/  FFMA R11, R34, R27.reuse, R20 ;  /* 0x0000001b220b7223 */ /* 0x090fe20000000014 */
[----:B------:R-:W-:Y:S01]  /*2fa0*/  LDS R51, [R9+0xc20] ;  /* 0x000c200009337984 */ /* 0x000fe20000000800 */
[-C--:B-----5:R-:W-:Y:S02]  /*2fb0*/  FFMA R21, R36, R27.reuse, R24 ;  /* 0x0000001b24157223 */ /* 0x0a0fe40000000018 */
[----:B------:R-:W-:Y:S01]  /*2fc0*/  FFMA R41, R48, R27, R32 ;  /* 0x0000001b30297223 */ /* 0x000fe20000000020 */
[----:B------:R-:W-:Y:S01]  /*2fd0*/  LDS R54, [R9+0xc70] ;  /* 0x000c700009367984 */ /* 0x000fe20000000800 */
[-C--:B------:R-:W-:Y:S02]  /*2fe0*/  FFMA R25, R34, R23.reuse, R28 ;  /* 0x0000001722197223 */ /* 0x080fe4000000001c */
[----:B------:R-:W-:Y:S01]  /*2ff0*/  FFMA R43, R48, R23, R50 ;  /* 0x00000017302b7223 */ /* 0x000fe20000000032 */
[----:B------:R-:W4:Y:S01]  /*3000*/  LDS R34, [R9+0xbc0] ;  /* 0x000bc00009227984 */ /* 0x000f220000000800 */
[----:B------:R-:W-:-:S02]  /*3010*/  FFMA R27, R49, R27, R26 ;  /* 0x0000001b311b7223 */ /* 0x000fc4000000001a */
[-C--:B------:R-:W-:Y:S01]  /*3020*/  FFMA R29, R36, R23.reuse, R30 ;  /* 0x00000017241d7223 */ /* 0x080fe2000000001e */
[----:B------:R-:W-:Y:S01]  /*3030*/  LDS R48, [R9+0xbd0] ;  /* 0x000bd00009307984 */ /* 0x000fe20000000800 */
[----:B------:R-:W-:Y:S02]  /*3040*/  FFMA R49, R49, R23, R22 ;  /* 0x0000001731317223 */ /* 0x000fe40000000016 */
[C---:B------:R-:W-:Y:S01]  /*3050*/  FFMA R28, R16.reuse, R33, R11 ;  /* 0x00000021101c7223 */ /* 0x040fe2000000000b */
[----:B------:R-:W5:Y:S01]  /*3060*/  LDS R36, [R9+0xbe0] ;  /* 0x000be00009247984 */ /* 0x000f620000000800 */
[C---:B------:R-:W-:Y:S02]  /*3070*/  FFMA R30, R16.reuse, R38, R21 ;  /* 0x00000026101e7223 */ /* 0x040fe40000000015 */
[----:B------:R-:W-:Y:S01]  /*3080*/  FFMA R42, R16, R40, R41 ;  /* 0x00000028102a7223 */ /* 0x000fe20000000029 */
[----:B------:R-:W4:Y:S01]  /*3090*/  LDS R50, [R9+0xbf0] ;  /* 0x000bf00009327984 */ /* 0x000f220000000800 */
[----:B------:R-:W-:-:S02]  /*30a0*/  FFMA R32, R33, R12, R25 ;  /* 0x0000000c21207223 */ /* 0x000fc40000000019 */
[----:B------:R-:W-:Y:S01]  /*30b0*/  FFMA R40, R12, R40, R43 ;  /* 0x000000280c287223 */ /* 0x000fe2000000002b */
[----:B------:R-:W-:Y:S01]  /*30c0*/  LDS.128 R20, [R10+0x60c0] ;  /* 0x0060c0000a147984 */ /* 0x000fe20000000c00 */
[----:B------:R-:W-:-:S03]  /*30d0*/  FFMA R16, R16, R52, R27 ;  /* 0x0000003410107223 */ /* 0x000fc6000000001b */
[----:B------:R-:W-:Y:S01]  /*30e0*/  LDS R43, [R9+0xc00] ;  /* 0x000c0000092b7984 */ /* 0x000fe20000000800 */
[----:B------:R-:W-:-:S03]  /*30f0*/  FFMA R38, R38, R12, R29 ;  /* 0x0000000c26267223 */ /* 0x000fc6000000001d */
[----:B------:R-:W4:Y:S01]  /*3100*/  LDS.128 R24, [R10+0x20c0] ;  /* 0x0020c0000a187984 */ /* 0x000f220000000c00 */
[----:B------:R-:W-:-:S03]  /*3110*/  FFMA R12, R12, R52, R49 ;  /* 0x000000340c0c7223 */ /* 0x000fc60000000031 */
[----:B------:R-:W5:Y:S04]  /*3120*/  LDS R49, [R9+0xc10] ;  /* 0x000c100009317984 */ /* 0x000f680000000800 */
[----:B------:R-:W5:Y:S01]  /*3130*/  LDS R52, [R9+0xc30] ;  /* 0x000c300009347984 */ /* 0x000f620000000800 */
[C---:B0-----:R-:W-:Y:S02]  /*3140*/  FFMA R11, R35.reuse, R17, R28 ;  /* 0x00000011230b7223 */ /* 0x041fe4000000001c */
[----:B------:R-:W-:Y:S02]  /*3150*/  FFMA R35, R35, R13, R32 ;  /* 0x0000000d23237223 */ /* 0x000fe40000000020 */
[----:B-1----:R-:W-:Y:S02]  /*3160*/  FFMA R29, R31, R17, R30 ;  /* 0x000000111f1d7223 */ /* 0x002fe4000000001e */
[----:B--2---:R-:W-:-:S02]  /*3170*/  FFMA R41, R44, R13, R40 ;  /* 0x0000000d2c297223 */ /* 0x004fc40000000028 */
[----:B------:R-:W-:Y:S01]  /*3180*/  FFMA R31, R31, R13, R38 ;  /* 0x0000000d1f1f7223 */ /* 0x000fe20000000026 */
[----:B------:R-:W0:Y:S01]  /*3190*/  LDS R40, [R9+0xc40] ;  /* 0x000c400009287984 */ /* 0x000e220000000800 */
[----:B------:R-:W-:Y:S02]  /*31a0*/  FFMA R33, R44, R17, R42 ;  /* 0x000000112c217223 */ /* 0x000fe4000000002a */
[C---:B---3--:R-:W-:Y:S01]  /*31b0*/  FFMA R13, R46.reuse, R13, R12 ;  /* 0x0000000d2e0d7223 */ /* 0x048fe2000000000c */
[----:B------:R-:W-:Y:S01]  /*31c0*/  LDS R42, [R9+0xd20] ;  /* 0x000d2000092a7984 */ /* 0x000fe20000000800 */
[----:B------:R-:W-:Y:S02]  /*31d0*/  FFMA R17, R46, R17, R16 ;  /* 0x000000112e117223 */ /* 0x000fe40000000010 */
[C---:B------:R-:W-:Y:S02]  /*31e0*/  FFMA R12, R37.reuse, R18, R11 ;  /* 0x00000012250c7223 */ /* 0x040fe4000000000b */
[----:B------:R-:W-:-:S02]  /*31f0*/  FFMA R28, R37, R14, R35 ;  /* 0x0000000e251c7223 */ /* 0x000fc40000000023 */
[----:B------:R-:W1:Y:S01]  /*3200*/  LDS R37, [R9+0xc60] ;  /* 0x000c600009257984 */ /* 0x000e620000000800 */
[C---:B------:R-:W-:Y:S02]  /*3210*/  FFMA R16, R39.reuse, R18, R29 ;  /* 0x0000001227107223 */ /* 0x040fe4000000001d */
[-C--:B------:R-:W-:Y:S02]  /*3220*/  FFMA R30, R39, R14.reuse, R31 ;  /* 0x0000000e271e7223 */ /* 0x080fe4000000001f */
[----:B------:R-:W2:Y:S01]  /*3230*/  LDS R39, [R9+0xc80] ;  /* 0x000c800009277984 */ /* 0x000ea20000000800 */
[----:B------:R-:W-:-:S03]  /*3240*/  FFMA R38, R45, R14, R41 ;  /* 0x0000000e2d267223 */ /* 0x000fc60000000029 */
[----:B------:R-:W3:Y:S01]  /*3250*/  LDS R41, [R9+0xca0] ;  /* 0x000ca00009297984 */ /* 0x000ee20000000800 */
[-C--:B------:R-:W-:Y:S02]  /*3260*/  FFMA R32, R45, R18.reuse, R33 ;  /* 0x000000122d207223 */ /* 0x080fe40000000021 */
[C---:B------:R-:W-:Y:S01]  /*3270*/  FFMA R18, R47.reuse, R18, R17 ;  /* 0x000000122f127223 */ /* 0x040fe20000000011 */
[----:B------:R-:W0:Y:S01]  /*3280*/  LDS R45, [R9+0xc90] ;  /* 0x000c9000092d7984 */ /* 0x000e220000000800 */
[C---:B----4-:R-:W-:Y:S02]  /*3290*/  FFMA R11, R34.reuse, R19, R12 ;  /* 0x00000013220b7223 */ /* 0x050fe4000000000c */
[----:B------:R-:W-:Y:S02]  /*32a0*/  FFMA R17, R34, R15, R28 ;  /* 0x0000000f22117223 */ /* 0x000fe4000000001c */
[----:B------:R-:W-:Y:S02]  /*32b0*/  FFMA R14, R47, R14, R13 ;  /* 0x0000000e2f0e7223 */ /* 0x000fe4000000000d */
[----:B------:R-:W4:Y:S01]  /*32c0*/  LDS R47, [R9+0xcb0] ;  /* 0x000cb000092f7984 */ /* 0x000f220000000800 */
[----:B-----5:R-:W-:-:S02]  /*32d0*/  FFMA R13, R36, R19, R16 ;  /* 0x00000013240d7223 */ /* 0x020fc40000000010 */
[----:B------:R-:W-:Y:S02]  /*32e0*/  FFMA R31, R48, R19, R32 ;  /* 0x00000013301f7223 */ /* 0x000fe40000000020 */
[-C--:B------:R-:W-:Y:S02]  /*32f0*/  FFMA R29, R36, R15.reuse, R30 ;  /* 0x0000000f241d7223 */ /* 0x080fe4000000001e */
[----:B------:R-:W-:Y:S01]  /*3300*/  FFMA R33, R48, R15, R38 ;  /* 0x0000000f30217223 */ /* 0x000fe20000000026 */
[----:B------:R-:W5:Y:S01]  /*3310*/  LDS R36, [R9+0xcc0] ;  /* 0x000cc00009247984 */ /* 0x000f620000000800 */
[----:B------:R-:W-:Y:S02]  /*3320*/  FFMA R19, R50, R19, R18 ;  /* 0x0000001332137223 */ /* 0x000fe40000000012 */
[----:B------:R-:W-:Y:S01]  /*3330*/  FFMA R28, R24, R43, R11 ;  /* 0x0000002b181c7223 */ /* 0x000fe2000000000b */
[----:B------:R-:W2:Y:S01]  /*3340*/  LDS R38, [R9+0xce0] ;  /* 0x000ce00009267984 */ /* 0x000ea20000000800 */
[----:B------:R-:W-:-:S03]  /*3350*/  FFMA R32, R43, R20, R17 ;  /* 0x000000142b207223 */ /* 0x000fc60000000011 */
[----:B------:R-:W3:Y:S01]  /*3360*/  LDS R43, [R9+0xcd0] ;  /* 0x000cd000092b7984 */ /* 0x000ee20000000800 */
[----:B------:R-:W-:-:S03]  /*3370*/  FFMA R35, R50, R15, R14 ;  /* 0x0000000f32237223 */ /* 0x000fc6000000000e */
[----:B------:R-:W4:Y:S01]  /*3380*/  LDS R48, [R9+0xcf0] ;  /* 0x000cf00009307984 */ /* 0x000f220000000800 */
[C---:B------:R-:W-:Y:S02]  /*3390*/  FFMA R30, R24.reuse, R51, R13 ;  /* 0x00000033181e7223 */ /* 0x040fe4000000000d */
[-C--:B------:R-:W-:Y:S01]  /*33a0*/  FFMA R44, R24, R49.reuse, R31 ;  /* 0x00000031182c7223 */ /* 0x080fe2000000001f */
[----:B------:R-:W-:Y:S01]  /*33b0*/  LDS.128 R12, [R10+0x60d0] ;  /* 0x0060d0000a0c7984 */ /* 0x000fe20000000c00 */
[----:B------:R-:W-:Y:S02]  /*33c0*/  FFMA R46, R20, R49, R33 ;  /* 0x00000031142e7223 */ /* 0x000fe40000000021 */
[----:B------:R-:W-:Y:S01]  /*33d0*/  FFMA R24, R24, R52, R19 ;  /* 0x0000003418187223 */ /* 0x000fe20000000013 */
[----:B------:R-:W-:Y:S01]  /*33e0*/  LDS R33, [R9+0xd00] ;  /* 0x000d000009217984 */ /* 0x000fe20000000800 */
[----:B------:R-:W-:-:S03]  /*33f0*/  FFMA R34, R51, R20, R29 ;  /* 0x0000001433227223 */ /* 0x000fc6000000001d */
[----:B------:R-:W4:Y:S01]  /*3400*/  LDS.128 R16, [R10+0x20d0] ;  /* 0x0020d0000a107984 */ /* 0x000f220000000c00 */
[----:B------:R-:W-:-:S03]  /*3410*/  FFMA R20, R20, R52, R35 ;  /* 0x0000003414147223 */ /* 0x000fc60000000023 */
[----:B------:R-:W5:Y:S01]  /*3420*/  LDS R49, [R9+0xd10] ;  /* 0x000d100009317984 */ /* 0x000f620000000800 */
[----:B------:R-:W-:-:S03]  /*3430*/  FFMA R35, R53, R25, R44 ;  /* 0x0000001935237223 */ /* 0x000fc6000000002c */
[----:B------:R-:W5:Y:S01]  /*3440*/  LDS R50, [R9+0xd30] ;  /* 0x000d300009327984 */ /* 0x000f620000000800 */
[----:B------:R-:W-:-:S03]  /*3450*/  FFMA R53, R53, R21, R46 ;  /* 0x0000001535357223 */ /* 0x000fc6000000002e */
[----:B------:R-:W5:Y:S01]  /*3460*/  LDS R46, [R9+0xd50] ;  /* 0x000d5000092e7984 */ /* 0x000f620000000800 */
[C---:B0-----:R-:W-:Y:S02]  /*3470*/  FFMA R31, R40.reuse, R21, R32 ;  /* 0x00000015281f7223 */ /* 0x041fe40000000020 */
[-C--:B------:R-:W-:Y:S01]  /*3480*/  FFMA R11, R40, R25.reuse, R28 ;  /* 0x00000019280b7223 */ /* 0x080fe2000000001c */
[----:B------:R-:W-:Y:S01]  /*3490*/  LDS R51, [R9+0xd70] ;  /* 0x000d700009337984 */ /* 0x000fe20000000800 */
[C---:B-1----:R-:W-:Y:S02]  /*34a0*/  FFMA R29, R37.reuse, R25, R30 ;  /* 0x00000019251d7223 */ /* 0x042fe4000000001e */
[----:B------:R-:W-:Y:S01]  /*34b0*/  FFMA R37, R37, R21, R34 ;  /* 0x0000001525257223 */ /* 0x000fe20000000022 */
[----:B------:R-:W-:Y:S01]  /*34c0*/  LDS R52, [R9+0xdf0] ;  /* 0x000df00009347984 */ /* 0x000fe20000000800 */
[----:B--2---:R-:W-:-:S03]  /*34d0*/  FFMA R28, R39, R22, R31 ;  /* 0x00000016271c7223 */ /* 0x004fc6000000001f */
[----:B------:R-:W0:Y:S01]  /*34e0*/  LDS R31, [R9+0xd60] ;  /* 0x000d6000091f7984 */ /* 0x000e220000000800 */
[----:B---3--:R-:W-:-:S03]  /*34f0*/  FFMA R30, R41, R22, R37 ;  /* 0x00000016291e7223 */ /* 0x008fc60000000025 */
[----:B------:R-:W1:Y:S01]  /*3500*/  LDS R34, [R9+0xd40] ;  /* 0x000d400009227984 */ /* 0x000e620000000800 */
[----:B------:R-:W-:-:S03]  /*3510*/  FFMA R25, R54, R25, R24 ;  /* 0x0000001936197223 */ /* 0x000fc60000000018 */
[----:B------:R-:W2:Y:S01]  /*3520*/  LDS R37, [R9+0xda0] ;  /* 0x000da00009257984 */ /* 0x000ea20000000800 */
[C---:B------:R-:W-:Y:S02]  /*3530*/  FFMA R32, R45.reuse, R26, R35 ;  /* 0x0000001a2d207223 */ /* 0x040fe40000000023 */
[----:B------:R-:W-:Y:S01]  /*3540*/  FFMA R40, R45, R22, R53 ;  /* 0x000000162d287223 */ /* 0x000fe20000000035 */
[----:B------:R-:W-:Y:S01]  /*3550*/  LDS R35, [R9+0xd80] ;  /* 0x000d800009237984 */ /* 0x000fe20000000800 */
[----:B------:R-:W-:Y:S02]  /*3560*/  FFMA R21, R54, R21, R20 ;  /* 0x0000001536157223 */ /* 0x000fe40000000014 */
[-C--:B------:R-:W-:Y:S01]  /*3570*/  FFMA R20, R39, R26.reuse, R11 ;  /* 0x0000001a27147223 */ /* 0x080fe2000000000b */
[----:B------:R-:W3:Y:S01]  /*3580*/  LDS R45, [R9+0xd90] ;  /* 0x000d9000092d7984 */ /* 0x000ee20000000800 */
[-C--:B------:R-:W-:Y:S02]  /*3590*/  FFMA R24, R41, R26.reuse, R29 ;  /* 0x0000001a29187223 */ /* 0x080fe4000000001d */
[C---:B----4-:R-:W-:Y:S01]  /*35a0*/  FFMA R26, R47.reuse, R26, R25 ;  /* 0x0000001a2f1a7223 */ /* 0x050fe20000000019 */
[----:B------:R-:W-:Y:S01]  /*35b0*/  LDS R53, [R9+0xe30] ;  /* 0x000e300009357984 */ /* 0x000fe20000000800 */
[----:B------:R-:W-:-:S02]  /*35c0*/  FFMA R22, R47, R22, R21 ;  /* 0x000000162f167223 */ /* 0x000fc40000000015 */
[-C--:B-----5:R-:W-:Y:S01]  /*35d0*/  FFMA R11, R36, R27.reuse, R20 ;  /* 0x0000001b240b7223 */ /* 0x0a0fe20000000014 */
[----:B------:R-:W4:Y:S01]  /*35e0*/  LDS R47, [R9+0xdb0] ;  /* 0x000db000092f7984 */ /* 0x000f220000000800 */
[-C--:B------:R-:W-:Y:S02]  /*35f0*/  FFMA R21, R38, R27.reuse, R24 ;  /* 0x0000001b26157223 */ /* 0x080fe40000000018 */
[C---:B------:R-:W-:Y:S01]  /*3600*/  FFMA R39, R43.reuse, R27, R32 ;  /* 0x0000001b2b277223 */ /* 0x040fe20000000020 */
[----:B------:R-:W-:Y:S01]  /*3610*/  LDS R54, [R9+0xe90] ;  /* 0x000e900009367984 */ /* 0x000fe20000000800 */
[-C--:B------:R-:W-:Y:S02]  /*3620*/  FFMA R25, R36, R23.reuse, R28 ;  /* 0x0000001724197223 */ /* 0x080fe4000000001c */
[----:B------:R-:W-:Y:S01]  /*3630*/  FFMA R43, R43, R23, R40 ;  /* 0x000000172b2b7223 */ /* 0x000fe20000000028 */
[----:B------:R-:W5:Y:S01]  /*3640*/  LDS R36, [R9+0xdc0] ;  /* 0x000dc00009247984 */ /* 0x000f620000000800 */
[----:B------:R-:W-:-:S02]  /*3650*/  FFMA R27, R48, R27, R26 ;  /* 0x0000001b301b7223 */ /* 0x000fc4000000001a */
[-C--:B------:R-:W-:Y:S02]  /*3660*/  FFMA R29, R38, R23.reuse, R30 ;  /* 0x00000017261d7223 */ /* 0x080fe4000000001e */
[----:B------:R-:W2:Y:S01]  /*3670*/  LDS R38, [R9+0xde0] ;  /* 0x000de00009267984 */ /* 0x000ea20000000800 */
[----:B------:R-:W-:Y:S02]  /*3680*/  FFMA R41, R48, R23, R22 ;  /* 0x0000001730297223 */ /* 0x000fe40000000016 */
[C---:B------:R-:W-:Y:S01]  /*3690*/  FFMA R28, R16.reuse, R33, R11 ;  /* 0x00000021101c7223 */ /* 0x040fe2000000000b */
[----:B------:R-:W3:Y:S01]  /*36a0*/  LDS R48, [R9+0xdd0] ;  /* 0x000dd00009307984 */ /* 0x000ee20000000800 */
[C---:B------:R-:W-:Y:S02]  /*36b0*/  FFMA R30, R16.reuse, R42, R21 ;  /* 0x0000002a101e7223 */ /* 0x040fe40000000015 */
[----:B------:R-:W-:Y:S01]  /*36c0*/  FFMA R40, R16, R49, R39 ;  /* 0x0000003110287223 */ /* 0x000fe20000000027 */
[----:B------:R-:W-:Y:S01]  /*36d0*/  LDS.128 R20, [R10+0x20e0] ;  /* 0x0020e0000a147984 */ /* 0x000fe20000000c00 */
[----:B------:R-:W-:-:S02]  /*36e0*/  FFMA R32, R33, R12, R25 ;  /* 0x0000000c21207223 */ /* 0x000fc40000000019 */
[----:B------:R-:W-:Y:S02]  /*36f0*/  FFMA R44, R12, R49, R43 ;  /* 0x000000310c2c7223 */ /* 0x000fe4000000002b */
[----:B------:R-:W-:Y:S01]  /*3700*/  FFMA R16, R16, R50, R27 ;  /* 0x0000003210107223 */ /* 0x000fe2000000001b */
[----:B------:R-:W4:Y:S01]  /*3710*/  LDS R43, [R9+0xe00] ;  /* 0x000e0000092b7984 */ /* 0x000f220000000800 */
[----:B------:R-:W-:-:S03]  /*3720*/  FFMA R42, R42, R12, R29 ;  /* 0x0000000c2a2a7223 */ /* 0x000fc6000000001d */
[----:B------:R-:W4:Y:S01]  /*3730*/  LDS.128 R24, [R10+0x60e0] ;  /* 0x0060e0000a187984 */ /* 0x000f220000000c00 */
[----:B------:R-:W-:-:S03]  /*3740*/  FFMA R12, R12, R50, R41 ;  /* 0x000000320c0c7223 */ /* 0x000fc60000000029 */
[----:B------:R-:W5:Y:S01]  /*3750*/  LDS R49, [R9+0xe20] ;  /* 0x000e200009317984 */ /* 0x000f620000000800 */
[----:B------:R-:W-:-:S03]  /*3760*/  FFMA R39, R46, R17, R40 ;  /* 0x000000112e277223 */ /* 0x000fc60000000028 */
[----:B------:R-:W5:Y:S04]  /*3770*/  LDS R50, [R9+0xe10] ;  /* 0x000e100009327984 */ /* 0x000f680000000800 */
[----:B------:R-:W5:Y:S01]  /*3780*/  LDS R40, [R9+0xe40] ;  /* 0x000e400009287984 */ /* 0x000f620000000800 */
[C---:B0-----:R-:W-:Y:S02]  /*3790*/  FFMA R29, R31.reuse, R17, R30 ;  /* 0x000000111f1d7223 */ /* 0x041fe4000000001e */
[----:B------:R-:W-:Y:S02]  /*37a0*/  FFMA R31, R31, R13, R42 ;  /* 0x0000000d1f1f7223 */ /* 0x000fe4000000002a */
[-C--:B-1----:R-:W-:Y:S01]  /*37b0*/  FFMA R11, R34, R17.reuse, R28 ;  /* 0x00000011220b7223 */ /* 0x082fe2000000001c */
[----:B------:R-:W0:Y:S01]  /*37c0*/  LDS R42, [R9+0xe60] ;  /* 0x000e6000092a7984 */ /* 0x000e220000000800 */
[----:B------:R-:W-:-:S02]  /*37d0*/  FFMA R17, R51, R17, R16 ;  /* 0x0000001133117223 */ /* 0x000fc40000000010 */
[----:B------:R-:W-:Y:S02]  /*37e0*/  FFMA R41, R46, R13, R44 ;  /* 0x0000000d2e297223 */ /* 0x000fe4000000002c */
[C---:B--2---:R-:W-:Y:S01]  /*37f0*/  FFMA R16, R37.reuse, R18, R29 ;  /* 0x0000001225107223 */ /* 0x044fe2000000001d */
[----:B------:R-:W1:Y:S01]  /*3800*/  LDS R46, [R9+0xe50] ;  /* 0x000e5000092e7984 */ /* 0x000e620000000800 */
[----:B------:R-:W-:-:S03]  /*3810*/  FFMA R30, R37, R14, R31 ;  /* 0x0000000e251e7223 */ /* 0x000fc6000000001f */
[----:B------:R-:W2:Y:S01]  /*3820*/  LDS R37, [R9+0xe80] ;  /* 0x000e800009257984 */ /* 0x000ea20000000800 */
[-C--:B------:R-:W-:Y:S02]  /*3830*/  FFMA R33, R34, R13.reuse, R32 ;  /* 0x0000000d22217223 */ /* 0x080fe40000000020 */
[----:B------:R-:W-:Y:S02]  /*3840*/  FFMA R13, R51, R13, R12 ;  /* 0x0000000d330d7223 */ /* 0x000fe4000000000c */
[-C--:B---3--:R-:W-:Y:S01]  /*3850*/  FFMA R32, R45, R18.reuse, R39 ;  /* 0x000000122d207223 */ /* 0x088fe20000000027 */
[----:B------:R-:W3:Y:S01]  /*3860*/  LDS R51, [R9+0xe70] ;  /* 0x000e700009337984 */ /* 0x000ee20000000800 */
[----:B------:R-:W-:-:S03]  /*3870*/  FFMA R12, R35, R18, R11 ;  /* 0x00000012230c7223 */ /* 0x000fc6000000000b */
[----:B------:R-:W0:Y:S01]  /*3880*/  LDS R39, [R9+0xea0] ;  /* 0x000ea00009277984 */ /* 0x000e220000000800 */
[-C--:B------:R-:W-:Y:S02]  /*3890*/  FFMA R28, R35, R14.reuse, R33 ;  /* 0x0000000e231c7223 */ /* 0x080fe40000000021 */
[----:B------:R-:W-:Y:S02]  /*38a0*/  FFMA R34, R45, R14, R41 ;  /* 0x0000000e2d227223 */ /* 0x000fe40000000029 */
[C---:B----4-:R-:W-:Y:S01]  /*38b0*/  FFMA R18, R47.reuse, R18, R17 ;  /* 0x000000122f127223 */ /* 0x050fe20000000011 */
[----:B------:R-:W-:Y:S01]  /*38c0*/  LDS R41, [R9+0xf00] ;  /* 0x000f000009297984 */ /* 0x000fe20000000800 */
[----:B------:R-:W-:Y:S02]  /*38d0*/  FFMA R14, R47, R14, R13 ;  /* 0x0000000e2f0e7223 */ /* 0x000fe4000000000d */
[C---:B-----5:R-:W-:Y:S02]  /*38e0*/  FFMA R11, R36.reuse, R19, R12 ;  /* 0x00000013240b7223 */ /* 0x060fe4000000000c */
[----:B------:R-:W-:-:S02]  /*38f0*/  FFMA R17, R36, R15, R28 ;  /* 0x0000000f24117223 */ /* 0x000fc4000000001c */
[C---:B------:R-:W-:Y:S01]  /*3900*/  FFMA R13, R38.reuse, R19, R16 ;  /* 0x00000013260d7223 */ /* 0x040fe20000000010 */
[----:B------:R-:W4:Y:S01]  /*3910*/  LDS R36, [R9+0xec0] ;  /* 0x000ec00009247984 */ /* 0x000f220000000800 */
[----:B------:R-:W-:Y:S02]  /*3920*/  FFMA R29, R38, R15, R30 ;  /* 0x0000000f261d7223 */ /* 0x000fe4000000001e */
[C---:B------:R-:W-:Y:S01]  /*3930*/  FFMA R31, R48.reuse, R19, R32 ;  /* 0x00000013301f7223 */ /* 0x040fe20000000020 */
[----:B------:R-:W5:Y:S01]  /*3940*/  LDS R38, [R9+0xee0] ;  /* 0x000ee00009267984 */ /* 0x000f620000000800 */
[----:B------:R-:W-:Y:S02]  /*3950*/  FFMA R33, R48, R15, R34 ;  /* 0x0000000f30217223 */ /* 0x000fe40000000022 */
[----:B------:R-:W-:Y:S01]  /*3960*/  FFMA R19, R52, R19, R18 ;  /* 0x0000001334137223 */ /* 0x000fe20000000012 */
[----:B------:R-:W3:Y:S01]  /*3970*/  LDS R48, [R9+0xed0] ;  /* 0x000ed00009307984 */ /* 0x000ee20000000800 */
[----:B------:R-:W-:-:S02]  /*3980*/  FFMA R28, R20, R43, R11 ;  /* 0x0000002b141c7223 */ /* 0x000fc4000000000b */
[-C--:B------:R-:W-:Y:S02]  /*3990*/  FFMA R32, R43, R24.reuse, R17 ;  /* 0x000000182b207223 */ /* 0x080fe40000000011 */
[----:B------:R-:W-:Y:S01]  /*39a0*/  FFMA R30, R20, R49, R13 ;  /* 0x00000031141e7223 */ /* 0x000fe2000000000d */
[----:B------:R-:W-:Y:S01]  /*39b0*/  LDS R43, [R9+0xf20] ;  /* 0x000f2000092b7984 */ /* 0x000fe20000000800 */
[----:B------:R-:W-:-:S03]  /*39c0*/  FFMA R34, R49, R24, R29 ;  /* 0x0000001831227223 */ /* 0x000fc6000000001d */
[----:B------:R-:W4:Y:S01]  /*39d0*/  LDS R49, [R9+0xef0] ;  /* 0x000ef00009317984 */ /* 0x000f220000000800 */
[-C--:B------:R-:W-:Y:S02]  /*39e0*/  FFMA R44, R20, R50.reuse, R31 ;  /* 0x00000032142c7223 */ /* 0x080fe4000000001f */
[----:B------:R-:W-:Y:S02]  /*39f0*/  FFMA R35, R52, R15, R14 ;  /* 0x0000000f34237223 */ /* 0x000fe4000000000e */
[----:B------:R-:W-:Y:S01]  /*3a00*/  FFMA R20, R20, R53, R19 ;  /* 0x0000003514147223 */ /* 0x000fe20000000013 */
[----:B------:R-:W4:Y:S01]  /*3a10*/  LDS.128 R12, [R10+0x20f0] ;  /* 0x0020f0000a0c7984 */ /* 0x000f220000000c00 */
[C---:B------:R-:W-:Y:S02]  /*3a20*/  FFMA R11, R40.reuse, R21, R28 ;  /* 0x00000015280b7223 */ /* 0x040fe4000000001c */
[----:B------:R-:W-:Y:S01]  /*3a30*/  FFMA R31, R40, R25, R32 ;  /* 0x00000019281f7223 */ /* 0x000fe20000000020 */
[----:B------:R-:W4:Y:S04]  /*3a40*/  LDS.128 R16, [R10+0x60f0] ;  /* 0x0060f0000a107984 */ /* 0x000f280000000c00 */
[----:B------:R-:W4:Y:S04]  /*3a50*/  LDS R40, [R9+0xf10] ;  /* 0x000f100009287984 */ /* 0x000f280000000800 */
[----:B------:R-:W5:Y:S01]  /*3a60*/  LDS R52, [R9+0xf30] ;  /* 0x000f300009347984 */ /* 0x000f620000000800 */
[----:B------:R-:W-:-:S02]  /*3a70*/  FFMA R50, R24, R50, R33 ;  /* 0x0000003218327223 */ /* 0x000fc40000000021 */
[----:B------:R-:W-:Y:S02]  /*3a80*/  FFMA R24, R24, R53, R35 ;  /* 0x0000003518187223 */ /* 0x000fe40000000023 */
[----:B0-----:R-:W-:Y:S01]  /*3a90*/  FFMA R33, R42, R25, R34 ;  /* 0x000000192a217223 */ /* 0x001fe20000000022 */
[----:B------:R-:W0:Y:S01]  /*3aa0*/  LDS R35, [R9+0xf40] ;  /* 0x000f400009237984 */ /* 0x000e220000000800 */
[-C--:B-1----:R-:W-:Y:S02]  /*3ab0*/  FFMA R45, R46, R21.reuse, R44 ;  /* 0x000000152e2d7223 */ /* 0x082fe4000000002c */
[----:B--2---:R-:W-:Y:S01]  /*3ac0*/  FFMA R28, R37, R26, R31 ;  /* 0x0000001a251c7223 */ /* 0x004fe2000000001f */
[----:B------:R-:W-:Y:S01]  /*3ad0*/  LDS R44, [R9+0xf50] ;  /* 0x000f5000092c7984 */ /* 0x000fe20000000800 */
[----:B------:R-:W-:-:S03]  /*3ae0*/  FFMA R29, R42, R21, R30 ;  /* 0x000000152a1d7223 */ /* 0x000fc6000000001e */
[----:B------:R-:W1:Y:S01]  /*3af0*/  LDS R31, [R9+0xf60] ;  /* 0x000f6000091f7984 */ /* 0x000e620000000800 */
[----:B------:R-:W-:Y:S02]  /*3b00*/  FFMA R47, R46, R25, R50 ;  /* 0x000000192e2f7223 */ /* 0x000fe40000000032 */
[----:B---3--:R-:W-:Y:S01]  /*3b10*/  FFMA R21, R51, R21, R20 ;  /* 0x0000001533157223 */ /* 0x008fe20000000014 */
[----:B------:R-:W2:Y:S01]  /*3b20*/  LDS R46, [R9+0xf70] ;  /* 0x000f7000092e7984 */ /* 0x000ea20000000800 */
[----:B------:R-:W-:Y:S02]  /*3b30*/  FFMA R30, R39, R26, R33 ;  /* 0x0000001a271e7223 */ /* 0x000fe40000000021 */
[-C--:B------:R-:W-:Y:S01]  /*3b40*/  FFMA R20, R37, R22.reuse, R11 ;  /* 0x0000001625147223 */ /* 0x080fe2000000000b */
[----:B------:R-:W3:Y:S01]  /*3b50*/  LDS R33, [R9+0xf80] ;  /* 0x000f800009217984 */ /* 0x000ee20000000800 */
[----:B------:R-:W-:-:S03]  /*3b60*/  FFMA R32, R54, R22, R45 ;  /* 0x0000001636207223 */ /* 0x000fc6000000002d */
[----:B------:R-:W0:Y:S01]  /*3b70*/  LDS R37, [R9+0xfa0] ;  /* 0x000fa00009257984 */ /* 0x000e220000000800 */
[----:B------:R-:W-:Y:S02]  /*3b80*/  FFMA R25, R51, R25, R24 ;  /* 0x0000001933197223 */ /* 0x000fe40000000018 */
[----:B------:R-:W-:Y:S01]  /*3b90*/  FFMA R54, R54, R26, R47 ;  /* 0x0000001a36367223 */ /* 0x000fe2000000002f */
[----:B------:R-:W-:Y:S01]  /*3ba0*/  LDS R50, [R9+0xfb0] ;  /* 0x000fb00009327984 */ /* 0x000fe20000000800 */
[-C--:B------:R-:W-:Y:S02]  /*3bb0*/  FFMA R24, R39, R22.reuse, R29 ;  /* 0x0000001627187223 */ /* 0x080fe4000000001d */
[C---:B------:R-:W-:Y:S01]  /*3bc0*/  FFMA R22, R55.reuse, R22, R21 ;  /* 0x0000001637167223 */ /* 0x040fe20000000015 */
[----:B------:R-:W0:Y:S01]  /*3bd0*/  LDS R47, [R9+0xf90] ;  /* 0x000f9000092f7984 */ /* 0x000e220000000800 */
[----:B------:R-:W-:Y:S02]  /*3be0*/  FFMA R26, R55, R26, R25 ;  /* 0x0000001a371a7223 */ /* 0x000fe40000000019 */
[-C--:B----4-:R-:W-:Y:S01]  /*3bf0*/  FFMA R11, R36, R23.reuse, R20 ;  /* 0x00000017240b7223 */ /* 0x090fe20000000014 */
[----:B------:R-:W-:Y:S01]  /*3c00*/  LDS R51, [R9+0x1020] ;  /* 0x0010200009337984 */ /* 0x000fe20000000800 */
[----:B-----5:R-:W-:-:S02]  /*3c10*/  FFMA R21, R38, R23, R24 ;  /* 0x0000001726157223 */ /* 0x020fc40000000018 */
[----:B------:R-:W-:Y:S01]  /*3c20*/  FFMA R39, R48, R23, R32 ;  /* 0x0000001730277223 */ /* 0x000fe20000000020 */
[----:B------:R-:W-:Y:S01]  /*3c30*/  LDS R53, [R9+0x1050] ;  /* 0x0010500009357984 */ /* 0x000fe20000000800 */
[-C--:B------:R-:W-:Y:S02]  /*3c40*/  FFMA R25, R36, R27.reuse, R28 ;  /* 0x0000001b24197223 */ /* 0x080fe4000000001c */
[-C--:B------:R-:W-:Y:S01]  /*3c50*/  FFMA R29, R38, R27.reuse, R30 ;  /* 0x0000001b261d7223 */ /* 0x080fe2000000001e */
[----:B------:R-:W4:Y:S01]  /*3c60*/  LDS R36, [R9+0xfc0] ;  /* 0x000fc00009247984 */ /* 0x000f220000000800 */
[----:B------:R-:W-:Y:S02]  /*3c70*/  FFMA R45, R48, R27, R54 ;  /* 0x0000001b302d7223 */ /* 0x000fe40000000036 */
[----:B------:R-:W-:Y:S01]  /*3c80*/  FFMA R23, R49, R23, R22 ;  /* 0x0000001731177223 */ /* 0x000fe20000000016 */
[----:B------:R-:W-:Y:S01]  /*3c90*/  LDS R38, [R9+0xfe0] ;  /* 0x000fe00009267984 */ /* 0x000fe20000000800 */
[----:B------:R-:W-:-:S02]  /*3ca0*/  FFMA R28, R12, R41, R11 ;  /* 0x000000290c1c7223 */ /* 0x000fc4000000000b */
[C---:B------:R-:W-:Y:S01]  /*3cb0*/  FFMA R30, R12.reuse, R43, R21 ;  /* 0x0000002b0c1e7223 */ /* 0x040fe20000000015 */
[----:B------:R-:W-:Y:S01]  /*3cc0*/  LDS R48, [R9+0xff0] ;  /* 0x000ff00009307984 */ /* 0x000fe20000000800 */
[----:B------:R-:W-:Y:S02]  /*3cd0*/  FFMA R34, R43, R16, R29 ;  /* 0x000000102b227223 */ /* 0x000fe4000000001d */
[----:B------:R-:W-:Y:S01]  /*3ce0*/  FFMA R42, R12, R40, R39 ;  /* 0x000000280c2a7223 */ /* 0x000fe20000000027 */
[----:B------:R-:W5:Y:S01]  /*3cf0*/  LDS R43, [R9+0xfd0] ;  /* 0x000fd000092b7984 */ /* 0x000f620000000800 */
[----:B------:R-:W-:Y:S02]  /*3d00*/  FFMA R49, R49, R27, R26 ;  /* 0x0000001b31317223 */ /* 0x000fe4000000001a */
[----:B------:R-:W-:Y:S01]  /*3d10*/  FFMA R32, R41, R16, R25 ;  /* 0x0000001029207223 */ /* 0x000fe20000000019 */
[----:B------:R-:W-:Y:S01]  /*3d20*/  LDS R54, [R9+0x1070] ;  /* 0x0010700009367984 */ /* 0x000fe20000000800 */
[----:B------:R-:W-:-:S02]  /*3d30*/  FFMA R40, R16, R40, R45 ;  /* 0x0000002810287223 */ /* 0x000fc4000000002d */
[-C--:B------:R-:W-:Y:S01]  /*3d40*/  FFMA R12, R12, R52.reuse, R23 ;  /* 0x000000340c0c7223 */ /* 0x080fe20000000017 */
[----:B------:R-:W-:Y:S04]  /*3d50*/  LDS R45, [R9+0x1000] ;  /* 0x00100000092d7984 */ /* 0x000fe80000000800 */
[----:B------:R-:W4:Y:S04]  /*3d60*/  LDS.128 R24, [R10+0x2100] ;  /* 0x002100000a187984 */ /* 0x000f280000000c00 */
[----:B------:R-:W4:Y:S01]  /*3d70*/  LDS.128 R20, [R10+0x6100] ;  /* 0x006100000a147984 */ /* 0x000f220000000c00 */
[----:B------:R-:W-:-:S03]  /*3d80*/  FFMA R16, R16, R52, R49 ;  /* 0x0000003410107223 */ /* 0x000fc60000000031 */
[----:B------:R-:W4:Y:S04]  /*3d90*/  LDS R49, [R9+0x1010] ;  /* 0x0010100009317984 */ /* 0x000f280000000800 */
[----:B------:R-:W5:Y:S01]  /*3da0*/  LDS R52, [R9+0x1030] ;  /* 0x0010300009347984 */ /* 0x000f620000000800 */
[C---:B0-----:R-:W-:Y:S02]  /*3db0*/  FFMA R11, R35.reuse, R13, R28 ;  /* 0x0000000d230b7223 */ /* 0x041fe4000000001c */
[----:B------:R-:W-:Y:S01]  /*3dc0*/  FFMA R35, R35, R17, R32 ;  /* 0x0000001123237223 */ /* 0x000fe20000000020 */
[----:B------:R-:W-:Y:S01]  /*3dd0*/  LDS R55, [R9+0x14b0] ;  /* 0x0014b00009377984 */ /* 0x000fe20000000800 */
[----:B-1----:R-:W-:Y:S02]  /*3de0*/  FFMA R29, R31, R13, R30 ;  /* 0x0000000d1f1d7223 */ /* 0x002fe4000000001e */
[----:B------:R-:W-:-:S02]  /*3df0*/  FFMA R41, R44, R17, R40 ;  /* 0x000000112c297223 */ /* 0x000fc40000000028 */
[-C--:B------:R-:W-:Y:S01]  /*3e00*/  FFMA R31, R31, R17.reuse, R34 ;  /* 0x000000111f1f7223 */ /* 0x080fe20000000022 */
[----:B------:R-:W0:Y:S01]  /*3e10*/  LDS R40, [R9+0x1040] ;  /* 0x0010400009287984 */ /* 0x000e220000000800 */
[----:B--2---:R-:W-:Y:S02]  /*3e20*/  FFMA R17, R46, R17, R16 ;  /* 0x000000112e117223 */ /* 0x004fe40000000010 */
[----:B---3--:R-:W-:Y:S02]  /*3e30*/  FFMA R28, R33, R18, R35 ;  /* 0x00000012211c7223 */ /* 0x008fe40000000023 */
[----:B------:R-:W-:Y:S01]  /*3e40*/  FFMA R39, R44, R13, R42 ;  /* 0x0000000d2c277223 */ /* 0x000fe2000000002a */
[----:B------:R-:W1:Y:S01]  /*3e50*/  LDS R35, [R9+0x1060] ;  /* 0x0010600009237984 */ /* 0x000e620000000800 */
[C---:B------:R-:W-:Y:S02]  /*3e60*/  FFMA R16, R37.reuse, R14, R29 ;  /* 0x0000000e25107223 */ /* 0x040fe4000000001d */
[----:B------:R-:W-:Y:S01]  /*3e70*/  FFMA R30, R37, R18, R31 ;  /* 0x00000012251e7223 */ /* 0x000fe2000000001f */
[----:B------:R-:W-:Y:S04]  /*3e80*/  LDS R42, [R9+0x1120] ;  /* 0x00112000092a7984 */ /* 0x000fe80000000800 */
[----:B------:R-:W2:Y:S01]  /*3e90*/  LDS R37, [R9+0x1080] ;  /* 0x0010800009257984 */ /* 0x000ea20000000800 */
[----:B------:R-:W-:-:S02]  /*3ea0*/  FFMA R32, R47, R14, R39 ;  /* 0x0000000e2f207223 */ /* 0x000fc40000000027 */
[----:B------:R-:W-:Y:S01]  /*3eb0*/  FFMA R13, R46, R13, R12 ;  /* 0x0000000d2e0d7223 */ /* 0x000fe2000000000c */
[----:B------:R-:W3:Y:S01]  /*3ec0*/  LDS R39, [R9+0x10a0] ;  /* 0x0010a00009277984 */ /* 0x000ee20000000800 */
[----:B------:R-:W-:Y:S02]  /*3ed0*/  FFMA R12, R33, R14, R11 ;  /* 0x0000000e210c7223 */ /* 0x000fe4000000000b */
[-C--:B------:R-:W-:Y:S02]  /*3ee0*/  FFMA R34, R47, R18.reuse, R41 ;  /* 0x000000122f227223 */ /* 0x080fe40000000029 */
[----:B------:R-:W0:Y:S01]  /*3ef0*/  LDS R47, [R9+0x1090] ;  /* 0x00109000092f7984 */ /* 0x000e220000000800 */
[----:B------:R-:W-:Y:S02]  /*3f00*/  FFMA R18, R50, R18, R17 ;  /* 0x0000001232127223 */ /* 0x000fe40000000011 */
[C---:B----4-:R-:W-:Y:S01]  /*3f10*/  FFMA R11, R36.reuse, R15, R12 ;  /* 0x0000000f240b7223 */ /* 0x050fe2000000000c */
[----:B------:R-:W-:Y:S01]  /*3f20*/  LDS R41, [R9+0x1100] ;  /* 0x0011000009297984 */ /* 0x000fe20000000800 */
[----:B------:R-:W-:-:S02]  /*3f30*/  FFMA R17, R36, R19, R28 ;  /* 0x0000001324117223 */ /* 0x000fc4000000001c */
[----:B------:R-:W-:Y:S01]  /*3f40*/  FFMA R14, R50, R14, R13 ;  /* 0x0000000e320e7223 */ /* 0x000fe2000000000d */
[----:B------:R-:W-:Y:S01]  /*3f50*/  LDS R36, [R9+0x10c0] ;  /* 0x0010c00009247984 */ /* 0x000fe20000000800 */
[----:B-----5:R-:W-:-:S03]  /*3f60*/  FFMA R31, R43, R15, R32 ;  /* 0x0000000f2b1f7223 */ /* 0x020fc60000000020 */
[----:B------:R-:W4:Y:S01]  /*3f70*/  LDS R50, [R9+0x10b0] ;  /* 0x0010b00009327984 */ /* 0x000f220000000800 */
[C---:B------:R-:W-:Y:S02]  /*3f80*/  FFMA R13, R38.reuse, R15, R16 ;  /* 0x0000000f260d7223 */ /* 0x040fe40000000010 */
[----:B------:R-:W-:Y:S02]  /*3f90*/  FFMA R29, R38, R19, R30 ;  /* 0x00000013261d7223 */ /* 0x000fe4000000001e */
[----:B------:R-:W-:Y:S01]  /*3fa0*/  FFMA R28, R24, R45, R11 ;  /* 0x0000002d181c7223 */ /* 0x000fe2000000000b */
[----:B------:R-:W5:Y:S01]  /*3fb0*/  LDS R38, [R9+0x10e0] ;  /* 0x0010e00009267984 */ /* 0x000f620000000800 */
[----:B------:R-:W-:Y:S02]  /*3fc0*/  FFMA R32, R45, R20, R17 ;  /* 0x000000142d207223 */ /* 0x000fe40000000011 */
[----:B------:R-:W-:Y:S01]  /*3fd0*/  FFMA R43, R43, R19, R34 ;  /* 0x000000132b2b7223 */ /* 0x000fe20000000022 */
[----:B------:R-:W3:Y:S01]  /*3fe0*/  LDS R45, [R9+0x10d0] ;  /* 0x0010d000092d7984 */ /* 0x000ee20000000800 */
[----:B------:R-:W-:-:S02]  /*3ff0*/  FFMA R15, R48, R15, R14 ;  /* 0x0000000f300f7223 */ /* 0x000fc4000000000e */
[----:B------:R-:W-:Y:S02]  /*4000*/  FFMA R33, R48, R19, R18 ;  /* 0x0000001330217223 */ /* 0x000fe40000000012 */
[----:B------:R-:W4:Y:S01]  /*4010*/  LDS R48, [R9+0x10f0] ;  /* 0x0010f00009307984 */ /* 0x000f220000000800 */
[C---:B------:R-:W-:Y:S02]  /*4020*/  FFMA R30, R24.reuse, R51, R13 ;  /* 0x00000033181e7223 */ /* 0x040fe4000000000d */
[-C--:B------:R-:W-:Y:S01]  /*4030*/  FFMA R44, R24, R49.reuse, R31 ;  /* 0x00000031182c7223 */ /* 0x080fe2000000001f */
[----:B------:R-:W4:Y:S01]  /*4040*/  LDS.128 R16, [R10+0x2110] ;  /* 0x002110000a107984 */ /* 0x000f220000000c00 */
[----:B------:R-:W-:Y:S02]  /*4050*/  FFMA R46, R20, R49, R43 ;  /* 0x00000031142e7223 */ /* 0x000fe4000000002b */
[----:B------:R-:W-:Y:S01]  /*4060*/  FFMA R34, R51, R20, R29 ;  /* 0x0000001433227223 */ /* 0x000fe2000000001d */
[----:B------:R-:W4:Y:S01]  /*4070*/  LDS R49, [R9+0x1110] ;  /* 0x0011100009317984 */ /* 0x000f220000000800 */
[----:B------:R-:W-:-:S03]  /*4080*/  FFMA R24, R24, R52, R15 ;  /* 0x0000003418187223 */ /* 0x000fc6000000000f */
[----:B------:R-:W4:Y:S04]  /*4090*/  LDS.128 R12, [R10+0x6110] ;  /* 0x006110000a0c7984 */ /* 0x000f280000000c00 */
[----:B------:R-:W4:Y:S01]  /*40a0*/  LDS R51, [R9+0x1130] ;  /* 0x0011300009337984 */ /* 0x000f220000000800 */
[C---:B0-----:R-:W-:Y:S02]  /*40b0*/  FFMA R31, R40.reuse, R21, R32 ;  /* 0x00000015281f7223 */ /* 0x041fe40000000020 */
[-C--:B------:R-:W-:Y:S02]  /*40c0*/  FFMA R11, R40, R25.reuse, R28 ;  /* 0x00000019280b7223 */ /* 0x080fe4000000001c */
[C---:B-1----:R-:W-:Y:S02]  /*40d0*/  FFMA R29, R35.reuse, R25, R30 ;  /* 0x00000019231d7223 */ /* 0x042fe4000000001e */
[----:B------:R-:W-:-:S02]  /*40e0*/  FFMA R35, R35, R21, R34 ;  /* 0x0000001523237223 */ /* 0x000fc40000000022 */
[----:B------:R-:W-:Y:S01]  /*40f0*/  FFMA R43, R53, R25, R44 ;  /* 0x00000019352b7223 */ /* 0x000fe2000000002c */
[----:B------:R-:W-:Y:S01]  /*4100*/  LDS R34, [R9+0x1180] ;  /* 0x0011800009227984 */ /* 0x000fe20000000800 */
[----:B--2---:R-:W-:-:S03]  /*4110*/  FFMA R28, R37, R22, R31 ;  /* 0x00000016251c7223 */ /* 0x004fc6000000001f */
[----:B------:R-:W0:Y:S01]  /*4120*/  LDS R31, [R9+0x1160] ;  /* 0x00116000091f7984 */ /* 0x000e220000000800 */
[----:B------:R-:W-:-:S03]  /*4130*/  FFMA R20, R20, R52, R33 ;  /* 0x0000003414147223 */ /* 0x000fc60000000021 */
[----:B------:R-:W1:Y:S01]  /*4140*/  LDS R44, [R9+0x1150] ;  /* 0x00115000092c7984 */ /* 0x000e620000000800 */
[----:B------:R-:W-:Y:S02]  /*4150*/  FFMA R53, R53, R21, R46 ;  /* 0x0000001535357223 */ /* 0x000fe4000000002e */
[----:B---3--:R-:W-:Y:S01]  /*4160*/  FFMA R30, R39, R22, R35 ;  /* 0x00000016271e7223 */ /* 0x008fe20000000023 */
[----:B------:R-:W2:Y:S01]  /*4170*/  LDS R33, [R9+0x1140] ;  /* 0x0011400009217984 */ /* 0x000ea20000000800 */
[----:B------:R-:W-:-:S03]  /*4180*/  FFMA R32, R47, R26, R43 ;  /* 0x0000001a2f207223 */ /* 0x000fc6000000002b */
[----:B------:R-:W3:Y:S01]  /*4190*/  LDS R46, [R9+0x1170] ;  /* 0x00117000092e7984 */ /* 0x000ee20000000800 */
[----:B------:R-:W-:-:S03]  /*41a0*/  FFMA R40, R47, R22, R53 ;  /* 0x000000162f287223 */ /* 0x000fc60000000035 */
[----:B------:R-:W0:Y:S01]  /*41b0*/  LDS R35, [R9+0x11a0] ;  /* 0x0011a00009237984 */ /* 0x000e220000000800 */
[----:B------:R-:W-:-:S03]  /*41c0*/  FFMA R25, R54, R25, R24 ;  /* 0x0000001936197223 */ /* 0x000fc60000000018 */
[----:B------:R-:W0:Y:S01]  /*41d0*/  LDS R47, [R9+0x1190] ;  /* 0x00119000092f7984 */ /* 0x000e220000000800 */
[----:B------:R-:W-:Y:S02]  /*41e0*/  FFMA R21, R54, R21, R20 ;  /* 0x0000001536157223 */ /* 0x000fe40000000014 */
[-C--:B------:R-:W-:Y:S01]  /*41f0*/  FFMA R20, R37, R26.reuse, R11 ;  /* 0x0000001a25147223 */ /* 0x080fe2000000000b */
[----:B------:R-:W-:Y:S01]  /*4200*/  LDS R52, [R9+0x11f0] ;  /* 0x0011f00009347984 */ /* 0x000fe20000000800 */
[-C--:B------:R-:W-:Y:S02]  /*4210*/  FFMA R24, R39, R26.reuse, R29 ;  /* 0x0000001a27187223 */ /* 0x080fe4000000001d */
[C---:B----4-:R-:W-:Y:S01]  /*4220*/  FFMA R26, R50.reuse, R26, R25 ;  /* 0x0000001a321a7223 */ /* 0x050fe20000000019 */
[----:B------:R-:W-:Y:S01]  /*4230*/  LDS R37, [R9+0x11e0] ;  /* 0x0011e00009257984 */ /* 0x000fe20000000800 */
[----:B------:R-:W-:Y:S02]  /*4240*/  FFMA R22, R50, R22, R21 ;  /* 0x0000001632167223 */ /* 0x000fe40000000015 */
[-C--:B------:R-:W-:Y:S01]  /*4250*/  FFMA R11, R36, R27.reuse, R20 ;  /* 0x0000001b240b7223 */ /* 0x080fe20000000014 */
[----:B------:R-:W4:Y:S01]  /*4260*/  LDS R50, [R9+0x11b0] ;  /* 0x0011b00009327984 */ /* 0x000f220000000800 */
[----:B-----5:R-:W-:-:S02]  /*4270*/  FFMA R21, R38, R27, R24 ;  /* 0x0000001b26157223 */ /* 0x020fc40000000018 */
[C---:B------:R-:W-:Y:S01]  /*4280*/  FFMA R39, R45.reuse, R27, R32 ;  /* 0x0000001b2d277223 */ /* 0x040fe20000000020 */
[----:B------:R-:W-:Y:S01]  /*4290*/  LDS R53, [R9+0x1250] ;  /* 0x0012500009357984 */ /* 0x000fe20000000800 */
[-C--:B------:R-:W-:Y:S02]  /*42a0*/  FFMA R25, R36, R23.reuse, R28 ;  /* 0x0000001724197223 */ /* 0x080fe4000000001c */
[----:B------:R-:W-:Y:S01]  /*42b0*/  FFMA R45, R45, R23, R40 ;  /* 0x000000172d2d7223 */ /* 0x000fe20000000028 */
[----:B------:R-:W5:Y:S01]  /*42c0*/  LDS R36, [R9+0x11c0] ;  /* 0x0011c00009247984 */ /* 0x000f620000000800 */
[----:B------:R-:W-:Y:S02]  /*42d0*/  FFMA R27, R48, R27, R26 ;  /* 0x0000001b301b7223 */ /* 0x000fe4000000001a */
[-C--:B------:R-:W-:Y:S01]  /*42e0*/  FFMA R29, R38, R23.reuse, R30 ;  /* 0x00000017261d7223 */ /* 0x080fe2000000001e */
[----:B------:R-:W-:Y:S01]  /*42f0*/  LDS R54, [R9+0x1270] ;  /* 0x0012700009367984 */ /* 0x000fe20000000800 */
[----:B------:R-:W-:-:S02]  /*4300*/  FFMA R43, R48, R23, R22 ;  /* 0x00000017302b7223 */ /* 0x000fc40000000016 */
[C---:B------:R-:W-:Y:S01]  /*4310*/  FFMA R28, R16.reuse, R41, R11 ;  /* 0x00000029101c7223 */ /* 0x040fe2000000000b */
[----:B------:R-:W4:Y:S01]  /*4320*/  LDS R48, [R9+0x11d0] ;  /* 0x0011d00009307984 */ /* 0x000f220000000800 */
[C---:B------:R-:W-:Y:S02]  /*4330*/  FFMA R30, R16.reuse, R42, R21 ;  /* 0x0000002a101e7223 */ /* 0x040fe40000000015 */
[-C--:B------:R-:W-:Y:S01]  /*4340*/  FFMA R38, R16, R49.reuse, R39 ;  /* 0x0000003110267223 */ /* 0x080fe20000000027 */
[----:B------:R-:W-:Y:S01]  /*4350*/  LDS.128 R20, [R10+0x6120] ;  /* 0x006120000a147984 */ /* 0x000fe20000000c00 */
[-C--:B------:R-:W-:Y:S02]  /*4360*/  FFMA R32, R41, R12.reuse, R25 ;  /* 0x0000000c29207223 */ /* 0x080fe40000000019 */
[----:B------:R-:W-:Y:S02]  /*4370*/  FFMA R40, R12, R49, R45 ;  /* 0x000000310c287223 */ /* 0x000fe4000000002d */
[----:B------:R-:W-:Y:S01]  /*4380*/  FFMA R16, R16, R51, R27 ;  /* 0x0000003310107223 */ /* 0x000fe2000000001b */
[----:B------:R-:W-:Y:S01]  /*4390*/  LDS R45, [R9+0x1200] ;  /* 0x00120000092d7984 */ /* 0x000fe20000000800 */
[----:B------:R-:W-:-:S03]  /*43a0*/  FFMA R42, R42, R12, R29 ;  /* 0x0000000c2a2a7223 */ /* 0x000fc6000000001d */
[----:B------:R-:W4:Y:S01]  /*43b0*/  LDS.128 R24, [R10+0x2120] ;  /* 0x002120000a187984 */ /* 0x000f220000000c00 */
[----:B------:R-:W-:-:S03]  /*43c0*/  FFMA R12, R12, R51, R43 ;  /* 0x000000330c0c7223 */ /* 0x000fc6000000002b */
[----:B------:R-:W5:Y:S04]  /*43d0*/  LDS R49, [R9+0x1220] ;  /* 0x0012200009317984 */ /* 0x000f680000000800 */
[----:B------:R-:W5:Y:S04]  /*43e0*/  LDS R43, [R9+0x1210] ;  /* 0x00121000092b7984 */ /* 0x000f680000000800 */
[----:B------:R-:W5:Y:S01]  /*43f0*/  LDS R51, [R9+0x1230] ;  /* 0x0012300009337984 */ /* 0x000f620000000800 */
[-C--:B0-----:R-:W-:Y:S02]  /*4400*/  FFMA R29, R31, R17.reuse, R30 ;  /* 0x000000111f1d7223 */ /* 0x081fe4000000001e */
[----:B-1----:R-:W-:-:S02]  /*4410*/  FFMA R39, R44, R17, R38 ;  /* 0x000000112c277223 */ /* 0x002fc40000000026 */
[----:B------:R-:W-:Y:S01]  /*4420*/  FFMA R31, R31, R13, R42 ;  /* 0x0000000d1f1f7223 */ /* 0x000fe2000000002a */
[----:B------:R-:W0:Y:S01]  /*4430*/  LDS R38, [R9+0x1240] ;  /* 0x0012400009267984 */ /* 0x000e220000000800 */
[----:B--2---:R-:W-:Y:S02]  /*4440*/  FFMA R11, R33, R17, R28 ;  /* 0x00000011210b7223 */ /* 0x004fe4000000001c */
[----:B------:R-:W-:Y:S01]  /*4450*/  FFMA R41, R44, R13, R40 ;  /* 0x0000000d2c297223 */ /* 0x000fe20000000028 */
[----:B------:R-:W-:Y:S01]  /*4460*/  LDS R42, [R9+0x1320] ;  /* 0x00132000092a7984 */ /* 0x000fe20000000800 */
[----:B---3--:R-:W-:Y:S02]  /*4470*/  FFMA R17, R46, R17, R16 ;  /* 0x000000112e117223 */ /* 0x008fe40000000010 */
[C---:B------:R-:W-:Y:S01]  /*4480*/  FFMA R16, R35.reuse, R18, R29 ;  /* 0x0000001223107223 */ /* 0x040fe2000000001d */
[----:B------:R-:W1:Y:S01]  /*4490*/  LDS R40, [R9+0x1260] ;  /* 0x0012600009287984 */ /* 0x000e620000000800 */
[----:B------:R-:W-:-:S02]  /*44a0*/  FFMA R28, R35, R14, R31 ;  /* 0x0000000e231c7223 */ /* 0x000fc4000000001f */
[-C--:B------:R-:W-:Y:S01]  /*44b0*/  FFMA R33, R33, R13.reuse, R32 ;  /* 0x0000000d21217223 */ /* 0x080fe20000000020 */
[----:B------:R-:W2:Y:S01]  /*44c0*/  LDS R35, [R9+0x1280] ;  /* 0x0012800009237984 */ /* 0x000ea20000000800 */
[C---:B------:R-:W-:Y:S02]  /*44d0*/  FFMA R30, R47.reuse, R18, R39 ;  /* 0x000000122f1e7223 */ /* 0x040fe40000000027 */
[----:B------:R-:W-:Y:S01]  /*44e0*/  FFMA R32, R47, R14, R41 ;  /* 0x0000000e2f207223 */ /* 0x000fe20000000029 */
[----:B------:R-:W-:Y:S01]  /*44f0*/  LDS R39, [R9+0x12a0] ;  /* 0x0012a00009277984 */ /* 0x000fe20000000800 */
[----:B------:R-:W-:-:S03]  /*4500*/  FFMA R13, R46, R13, R12 ;  /* 0x0000000d2e0d7223 */ /* 0x000fc6000000000c */
[----:B------:R-:W3:Y:S01]  /*4510*/  LDS R47, [R9+0x1290] ;  /* 0x00129000092f7984 */ /* 0x000ee20000000800 */
[C---:B------:R-:W-:Y:S02]  /*4520*/  FFMA R12, R34.reuse, R18, R11 ;  /* 0x00000012220c7223 */ /* 0x040fe4000000000b */
[----:B------:R-:W-:Y:S01]  /*4530*/  FFMA R34, R34, R14, R33 ;  /* 0x0000000e22227223 */ /* 0x000fe20000000021 */
[----:B------:R-:W-:Y:S01]  /*4540*/  LDS R41, [R9+0x12e0] ;  /* 0x0012e00009297984 */ /* 0x000fe20000000800 */
[----:B----4-:R-:W-:Y:S02]  /*4550*/  FFMA R18, R50, R18, R17 ;  /* 0x0000001232127223 */ /* 0x010fe40000000011 */
[C---:B-----5:R-:W-:Y:S02]  /*4560*/  FFMA R11, R36.reuse, R19, R12 ;  /* 0x00000013240b7223 */ /* 0x060fe4000000000c */
[----:B------:R-:W-:Y:S02]  /*4570*/  FFMA R17, R36, R15, R34 ;  /* 0x0000000f24117223 */ /* 0x000fe40000000022 */
[----:B------:R-:W-:Y:S01]  /*4580*/  FFMA R14, R50, R14, R13 ;  /* 0x0000000e320e7223 */ /* 0x000fe2000000000d */
[----:B------:R-:W-:Y:S01]  /*4590*/  LDS R36, [R9+0x12c0] ;  /* 0x0012c00009247984 */ /* 0x000fe20000000800 */
[----:B------:R-:W-:-:S02]  /*45a0*/  FFMA R13, R37, R19, R16 ;  /* 0x00000013250d7223 */ /* 0x000fc40000000010 */
[-C--:B------:R-:W-:Y:S01]  /*45b0*/  FFMA R37, R37, R15.reuse, R28 ;  /* 0x0000000f25257223 */ /* 0x080fe2000000001c */
[----:B------:R-:W4:Y:S01]  /*45c0*/  LDS R50, [R9+0x12b0] ;  /* 0x0012b00009327984 */ /* 0x000f220000000800 */
[C---:B------:R-:W-:Y:S02]  /*45d0*/  FFMA R31, R48.reuse, R15, R32 ;  /* 0x0000000f301f7223 */ /* 0x040fe40000000020 */
[----:B------:R-:W-:Y:S02]  /*45e0*/  FFMA R29, R48, R19, R30 ;  /* 0x00000013301d7223 */ /* 0x000fe4000000001e */
[----:B------:R-:W-:Y:S01]  /*45f0*/  FFMA R28, R24, R45, R11 ;  /* 0x0000002d181c7223 */ /* 0x000fe2000000000b */
[----:B------:R-:W-:Y:S01]  /*4600*/  LDS R48, [R9+0x12f0] ;  /* 0x0012f00009307984 */ /* 0x000fe20000000800 */
[----:B------:R-:W-:Y:S02]  /*4610*/  FFMA R32, R45, R20, R17 ;  /* 0x000000142d207223 */ /* 0x000fe40000000011 */
[C---:B------:R-:W-:Y:S01]  /*4620*/  FFMA R19, R52.reuse, R19, R18 ;  /* 0x0000001334137223 */ /* 0x040fe20000000012 */
[----:B------:R-:W5:Y:S01]  /*4630*/  LDS R45, [R9+0x12d0] ;  /* 0x0012d000092d7984 */ /* 0x000f620000000800 */
[----:B------:R-:W-:-:S02]  /*4640*/  FFMA R33, R52, R15, R14 ;  /* 0x0000000f34217223 */ /* 0x000fc4000000000e */
[C---:B------:R-:W-:Y:S01]  /*4650*/  FFMA R30, R24.reuse, R49, R13 ;  /* 0x00000031181e7223 */ /* 0x040fe2000000000d */
[----:B------:R-:W-:Y:S01]  /*4660*/  LDS R52, [R9+0x1370] ;  /* 0x0013700009347984 */ /* 0x000fe20000000800 */
[----:B------:R-:W-:Y:S02]  /*4670*/  FFMA R34, R49, R20, R37 ;  /* 0x0000001431227223 */ /* 0x000fe40000000025 */
[-C--:B------:R-:W-:Y:S01]  /*4680*/  FFMA R44, R24, R43.reuse, R29 ;  /* 0x0000002b182c7223 */ /* 0x080fe2000000001d */
[----:B------:R-:W-:Y:S01]  /*4690*/  LDS R37, [R9+0x1300] ;  /* 0x0013000009257984 */ /* 0x000fe20000000800 */
[----:B------:R-:W-:Y:S02]  /*46a0*/  FFMA R46, R20, R43, R31 ;  /* 0x0000002b142e7223 */ /* 0x000fe4000000001f */
[-C--:B------:R-:W-:Y:S01]  /*46b0*/  FFMA R24, R24, R51.reuse, R19 ;  /* 0x0000003318187223 */ /* 0x080fe20000000013 */
[----:B------:R-:W4:Y:S01]  /*46c0*/  LDS.128 R12, [R10+0x2130] ;  /* 0x002130000a0c7984 */ /* 0x000f220000000c00 */
[----:B------:R-:W-:-:S03]  /*46d0*/  FFMA R20, R20, R51, R33 ;  /* 0x0000003314147223 */ /* 0x000fc60000000021 */
[----:B------:R-:W4:Y:S04]  /*46e0*/  LDS R49, [R9+0x1310] ;  /* 0x0013100009317984 */ /* 0x000f280000000800 */
[----:B------:R-:W4:Y:S04]  /*46f0*/  LDS.128 R16, [R10+0x6130] ;  /* 0x006130000a107984 */ /* 0x000f280000000c00 */
[----:B------:R-:W5:Y:S01]  /*4700*/  LDS R51, [R9+0x1330] ;  /* 0x0013300009337984 */ /* 0x000f620000000800 */
[----:B0-----:R-:W-:Y:S02]  /*4710*/  FFMA R31, R38, R21, R32 ;  /* 0x00000015261f7223 */ /* 0x001fe40000000020 */
[----:B------:R-:W-:-:S02]  /*4720*/  FFMA R43, R53, R25, R44 ;  /* 0x00000019352b7223 */ /* 0x000fc4000000002c */
[----:B------:R-:W-:Y:S02]  /*4730*/  FFMA R11, R38, R25, R28 ;  /* 0x00000019260b7223 */ /* 0x000fe4000000001c */
[-C--:B-1----:R-:W-:Y:S01]  /*4740*/  FFMA R33, R40, R21.reuse, R34 ;  /* 0x0000001528217223 */ /* 0x082fe20000000022 */
[----:B------:R-:W-:Y:S01]  /*4750*/  LDS R38, [R9+0x13a0] ;  /* 0x0013a00009267984 */ /* 0x000fe20000000800 */
[-C--:B------:R-:W-:Y:S02]  /*4760*/  FFMA R53, R53, R21.reuse, R46 ;  /* 0x0000001535357223 */ /* 0x080fe4000000002e */
[----:B--2---:R-:W-:Y:S01]  /*4770*/  FFMA R28, R35, R22, R31 ;  /* 0x00000016231c7223 */ /* 0x004fe2000000001f */
[----:B------:R-:W0:Y:S01]  /*4780*/  LDS R34, [R9+0x1340] ;  /* 0x0013400009227984 */ /* 0x000e220000000800 */
[----:B------:R-:W-:-:S03]  /*4790*/  FFMA R21, R54, R21, R20 ;  /* 0x0000001536157223 */ /* 0x000fc60000000014 */
[----:B------:R-:W1:Y:S01]  /*47a0*/  LDS R46, [R9+0x1350] ;  /* 0x00135000092e7984 */ /* 0x000e620000000800 */
[----:B------:R-:W-:-:S03]  /*47b0*/  FFMA R20, R35, R26, R11 ;  /* 0x0000001a23147223 */ /* 0x000fc6000000000b */
[----:B------:R-:W2:Y:S01]  /*47c0*/  LDS R31, [R9+0x1360] ;  /* 0x00136000091f7984 */ /* 0x000ea20000000800 */
[----:B---3--:R-:W-:-:S03]  /*47d0*/  FFMA R32, R47, R26, R43 ;  /* 0x0000001a2f207223 */ /* 0x008fc6000000002b */
[----:B------:R-:W3:Y:S04]  /*47e0*/  LDS R35, [R9+0x1380] ;  /* 0x0013800009237984 */ /* 0x000ee80000000800 */
[----:B------:R-:W0:Y:S01]  /*47f0*/  LDS R43, [R9+0x1390] ;  /* 0x00139000092b7984 */ /* 0x000e220000000800 */
[-C--:B------:R-:W-:Y:S02]  /*4800*/  FFMA R29, R40, R25.reuse, R30 ;  /* 0x00000019281d7223 */ /* 0x080fe4000000001e */
[----:B------:R-:W-:Y:S02]  /*4810*/  FFMA R25, R54, R25, R24 ;  /* 0x0000001936197223 */ /* 0x000fe40000000018 */
[----:B------:R-:W-:Y:S01]  /*4820*/  FFMA R24, R39, R26, R29 ;  /* 0x0000001a27187223 */ /* 0x000fe2000000001d */
[----:B------:R-:W-:Y:S01]  /*4830*/  LDS R54, [R9+0x1470] ;  /* 0x0014700009367984 */ /* 0x000fe20000000800 */
[----:B------:R-:W-:-:S02]  /*4840*/  FFMA R40, R47, R22, R53 ;  /* 0x000000162f287223 */ /* 0x000fc40000000035 */
[C---:B----4-:R-:W-:Y:S01]  /*4850*/  FFMA R26, R50.reuse, R26, R25 ;  /* 0x0000001a321a7223 */ /* 0x050fe20000000019 */
[----:B------:R-:W4:Y:S01]  /*4860*/  LDS R47, [R9+0x13b0] ;  /* 0x0013b000092f7984 */ /* 0x000f220000000800 */
[-C--:B------:R-:W-:Y:S02]  /*4870*/  FFMA R30, R39, R22.reuse, R33 ;  /* 0x00000016271e7223 */ /* 0x080fe40000000021 */
[----:B------:R-:W-:Y:S01]  /*4880*/  FFMA R22, R50, R22, R21 ;  /* 0x0000001632167223 */ /* 0x000fe20000000015 */
[----:B------:R-:W0:Y:S01]  /*4890*/  LDS R39, [R9+0x13e0] ;  /* 0x0013e00009277984 */ /* 0x000e220000000800 */
[-C--:B------:R-:W-:Y:S02]  /*48a0*/  FFMA R11, R36, R27.reuse, R20 ;  /* 0x0000001b240b7223 */ /* 0x080fe40000000014 */
[-C--:B------:R-:W-:Y:S01]  /*48b0*/  FFMA R21, R41, R27.reuse, R24 ;  /* 0x0000001b29157223 */ /* 0x080fe20000000018 */
[----:B------:R-:W-:Y:S01]  /*48c0*/  LDS R50, [R9+0x13f0] ;  /* 0x0013f00009327984 */ /* 0x000fe20000000800 */
[----:B-----5:R-:W-:-:S02]  /*48d0*/  FFMA R29, R45, R27, R32 ;  /* 0x0000001b2d1d7223 */ /* 0x020fc40000000020 */
[----:B------:R-:W-:Y:S01]  /*48e0*/  FFMA R25, R36, R23, R28 ;  /* 0x0000001724197223 */ /* 0x000fe2000000001c */
[----:B------:R-:W-:Y:S01]  /*48f0*/  LDS R53, [R9+0x1430] ;  /* 0x0014300009357984 */ /* 0x000fe20000000800 */
[C---:B------:R-:W-:Y:S02]  /*4900*/  FFMA R27, R48.reuse, R27, R26 ;  /* 0x0000001b301b7223 */ /* 0x040fe4000000001a */
[-C--:B------:R-:W-:Y:S01]  /*4910*/  FFMA R45, R45, R23.reuse, R40 ;  /* 0x000000172d2d7223 */ /* 0x080fe20000000028 */
[----:B------:R-:W5:Y:S01]  /*4920*/  LDS R36, [R9+0x13c0] ;  /* 0x0013c00009247984 */ /* 0x000f620000000800 */
[-C--:B------:R-:W-:Y:S02]  /*4930*/  FFMA R41, R41, R23.reuse, R30 ;  /* 0x0000001729297223 */ /* 0x080fe4000000001e */
[----:B------:R-:W-:Y:S02]  /*4940*/  FFMA R33, R48, R23, R22 ;  /* 0x0000001730217223 */ /* 0x000fe40000000016 */
[C---:B------:R-:W-:Y:S01]  /*4950*/  FFMA R28, R12.reuse, R37, R11 ;  /* 0x000000250c1c7223 */ /* 0x040fe2000000000b */
[----:B------:R-:W4:Y:S01]  /*4960*/  LDS R48, [R9+0x13d0] ;  /* 0x0013d00009307984 */ /* 0x000f220000000800 */
[----:B------:R-:W-:-:S02]  /*4970*/  FFMA R30, R12, R42, R21 ;  /* 0x0000002a0c1e7223 */ /* 0x000fc40000000015 */
[-C--:B------:R-:W-:Y:S01]  /*4980*/  FFMA R40, R12, R49.reuse, R29 ;  /* 0x000000310c287223 */ /* 0x080fe2000000001d */
[----:B------:R-:W-:Y:S01]  /*4990*/  LDS.128 R20, [R10+0x2140] ;  /* 0x002140000a147984 */ /* 0x000fe20000000c00 */
[-C--:B------:R-:W-:Y:S02]  /*49a0*/  FFMA R32, R37, R16.reuse, R25 ;  /* 0x0000001025207223 */ /* 0x080fe40000000019 */
[----:B------:R-:W-:Y:S02]  /*49b0*/  FFMA R44, R16, R49, R45 ;  /* 0x00000031102c7223 */ /* 0x000fe4000000002d */
[----:B------:R-:W-:Y:S01]  /*49c0*/  FFMA R12, R12, R51, R27 ;  /* 0x000000330c0c7223 */ /* 0x000fe2000000001b */
[----:B------:R-:W4:Y:S01]  /*49d0*/  LDS R49, [R9+0x1420] ;  /* 0x0014200009317984 */ /* 0x000f220000000800 */
[----:B------:R-:W-:-:S03]  /*49e0*/  FFMA R42, R42, R16, R41 ;  /* 0x000000102a2a7223 */ /* 0x000fc60000000029 */
[----:B------:R-:W4:Y:S01]  /*49f0*/  LDS.128 R24, [R10+0x6140] ;  /* 0x006140000a187984 */ /* 0x000f220000000c00 */
[----:B------:R-:W-:-:S03]  /*4a00*/  FFMA R16, R16, R51, R33 ;  /* 0x0000003310107223 */ /* 0x000fc60000000021 */
[----:B------:R-:W4:Y:S04]  /*4a10*/  LDS R45, [R9+0x1400] ;  /* 0x00140000092d7984 */ /* 0x000f280000000800 */
[----:B------:R-:W5:Y:S01]  /*4a20*/  LDS R51, [R9+0x1410] ;  /* 0x0014100009337984 */ /* 0x000f620000000800 */
[C---:B0-----:R-:W-:Y:S02]  /*4a30*/  FFMA R11, R34.reuse, R13, R28 ;  /* 0x0000000d220b7223 */ /* 0x041fe4000000001c */
[----:B------:R-:W-:Y:S02]  /*4a40*/  FFMA R33, R34, R17, R32 ;  /* 0x0000001122217223 */ /* 0x000fe40000000020 */
[-C--:B-1----:R-:W-:Y:S02]  /*4a50*/  FFMA R37, R46, R13.reuse, R40 ;  /* 0x0000000d2e257223 */ /* 0x082fe40000000028 */
[----:B------:R-:W0:Y:S01]  /*4a60*/  LDS R40, [R9+0x1440] ;  /* 0x0014400009287984 */ /* 0x000e220000000800 */
[----:B--2---:R-:W-:-:S02]  /*4a70*/  FFMA R29, R31, R13, R30 ;  /* 0x0000000d1f1d7223 */ /* 0x004fc4000000001e */
[----:B------:R-:W-:Y:S02]  /*4a80*/  FFMA R13, R52, R13, R12 ;  /* 0x0000000d340d7223 */ /* 0x000fe4000000000c */
[-C--:B------:R-:W-:Y:S02]  /*4a90*/  FFMA R31, R31, R17.reuse, R42 ;  /* 0x000000111f1f7223 */ /* 0x080fe4000000002a */
[-C--:B------:R-:W-:Y:S01]  /*4aa0*/  FFMA R41, R46, R17.reuse, R44 ;  /* 0x000000112e297223 */ /* 0x080fe2000000002c */
[----:B------:R-:W-:Y:S01]  /*4ab0*/  LDS R42, [R9+0x1520] ;  /* 0x00152000092a7984 */ /* 0x000fe20000000800 */
[C---:B---3--:R-:W-:Y:S02]  /*4ac0*/  FFMA R12, R35.reuse, R14, R11 ;  /* 0x0000000e230c7223 */ /* 0x048fe4000000000b */
[----:B------:R-:W-:Y:S02]  /*4ad0*/  FFMA R28, R35, R18, R33 ;  /* 0x00000012231c7223 */ /* 0x000fe40000000021 */
[----:B------:R-:W-:Y:S01]  /*4ae0*/  FFMA R17, R52, R17, R16 ;  /* 0x0000001134117223 */ /* 0x000fe20000000010 */
[----:B------:R-:W1:Y:S01]  /*4af0*/  LDS R35, [R9+0x1460] ;  /* 0x0014600009237984 */ /* 0x000e620000000800 */
[----:B------:R-:W-:-:S03]  /*4b00*/  FFMA R30, R43, R14, R37 ;  /* 0x0000000e2b1e7223 */ /* 0x000fc60000000025 */
[----:B------:R-:W2:Y:S04]  /*4b10*/  LDS R52, [R9+0x1450] ;  /* 0x0014500009347984 */ /* 0x000ea80000000800 */
[----:B------:R-:W3:Y:S01]  /*4b20*/  LDS R37, [R9+0x1480] ;  /* 0x0014800009257984 */ /* 0x000ee20000000800 */
[----:B------:R-:W-:-:S03]  /*4b30*/  FFMA R32, R43, R18, R41 ;  /* 0x000000122b207223 */ /* 0x000fc60000000029 */
[----:B------:R-:W0:Y:S01]  /*4b40*/  LDS R41, [R9+0x14a0] ;  /* 0x0014a00009297984 */ /* 0x000e220000000800 */
[C---:B------:R-:W-:Y:S02]  /*4b50*/  FFMA R16, R38.reuse, R14, R29 ;  /* 0x0000000e26107223 */ /* 0x040fe4000000001d */
[----:B------:R-:W-:Y:S02]  /*4b60*/  FFMA R38, R38, R18, R31 ;  /* 0x0000001226267223 */ /* 0x000fe4000000001f */
[C---:B----4-:R-:W-:Y:S02]  /*4b70*/  FFMA R14, R47.reuse, R14, R13 ;  /* 0x0000000e2f0e7223 */ /* 0x050fe4000000000d */
[----:B------:R-:W-:Y:S02]  /*4b80*/  FFMA R18, R47, R18, R17 ;  /* 0x000000122f127223 */ /* 0x000fe40000000011 */
[----:B------:R-:W4:Y:S01]  /*4b90*/  LDS R47, [R9+0x1490] ;  /* 0x00149000092f7984 */ /* 0x000f220000000800 */
[----:B------:R-:W-:-:S02]  /*4ba0*/  FFMA R13, R39, R15, R16 ;  /* 0x0000000f270d7223 */ /* 0x000fc40000000010 */
[----:B------:R-:W-:Y:S02]  /*4bb0*/  FFMA R39, R39, R19, R38 ;  /* 0x0000001327277223 */ /* 0x000fe40000000026 */
[-C--:B-----5:R-:W-:Y:S01]  /*4bc0*/  FFMA R11, R36, R15.reuse, R12 ;  /* 0x0000000f240b7223 */ /* 0x0a0fe2000000000c */
[----:B------:R-:W-:Y:S01]  /*4bd0*/  LDS R38, [R9+0x14e0] ;  /* 0x0014e00009267984 */ /* 0x000fe20000000800 */
[----:B------:R-:W-:Y:S02]  /*4be0*/  FFMA R29, R48, R15, R30 ;  /* 0x0000000f301d7223 */ /* 0x000fe4000000001e */
[-C--:B------:R-:W-:Y:S02]  /*4bf0*/  FFMA R17, R36, R19.reuse, R28 ;  /* 0x0000001324117223 */ /* 0x080fe4000000001c */
[----:B------:R-:W-:Y:S01]  /*4c00*/  FFMA R31, R48, R19, R32 ;  /* 0x00000013301f7223 */ /* 0x000fe20000000020 */
[----:B------:R-:W5:Y:S01]  /*4c10*/  LDS R36, [R9+0x14c0] ;  /* 0x0014c00009247984 */ /* 0x000f620000000800 */
[----:B------:R-:W-:-:S02]  /*4c20*/  FFMA R15, R50, R15, R14 ;  /* 0x0000000f320f7223 */ /* 0x000fc4000000000e */
[----:B------:R-:W-:Y:S01]  /*4c30*/  FFMA R30, R20, R49, R13 ;  /* 0x00000031141e7223 */ /* 0x000fe2000000000d */
[----:B------:R-:W4:Y:S01]  /*4c40*/  LDS R48, [R9+0x14d0] ;  /* 0x0014d00009307984 */ /* 0x000f220000000800 */
[----:B------:R-:W-:-:S03]  /*4c50*/  FFMA R34, R49, R24, R39 ;  /* 0x0000001831227223 */ /* 0x000fc60000000027 */
[----:B------:R-:W4:Y:S01]  /*4c60*/  LDS R49, [R9+0x14f0] ;  /* 0x0014f00009317984 */ /* 0x000f220000000800 */
[C---:B------:R-:W-:Y:S02]  /*4c70*/  FFMA R28, R20.reuse, R45, R11 ;  /* 0x0000002d141c7223 */ /* 0x040fe4000000000b */
[----:B------:R-:W-:Y:S01]  /*4c80*/  FFMA R44, R20, R51, R29 ;  /* 0x00000033142c7223 */ /* 0x000fe2000000001d */
[----:B------:R-:W-:Y:S01]  /*4c90*/  LDS R39, [R9+0x1500] ;  /* 0x0015000009277984 */ /* 0x000fe20000000800 */
[----:B------:R-:W-:Y:S02]  /*4ca0*/  FFMA R33, R50, R19, R18 ;  /* 0x0000001332217223 */ /* 0x000fe40000000012 */
[----:B------:R-:W-:Y:S01]  /*4cb0*/  FFMA R20, R20, R53, R15 ;  /* 0x0000003514147223 */ /* 0x000fe2000000000f */
[----:B------:R-:W-:Y:S01]  /*4cc0*/  LDS R50, [R9+0x1510] ;  /* 0x0015100009327984 */ /* 0x000fe20000000800 */
[----:B------:R-:W-:Y:S02]  /*4cd0*/  FFMA R32, R45, R24, R17 ;  /* 0x000000182d207223 */ /* 0x000fe40000000011 */
[----:B------:R-:W-:Y:S01]  /*4ce0*/  FFMA R46, R24, R51, R31 ;  /* 0x00000033182e7223 */ /* 0x000fe2000000001f */
[----:B------:R-:W5:Y:S04]  /*4cf0*/  LDS.128 R12, [R10+0x2150] ;  /* 0x002150000a0c7984 */ /* 0x000f680000000c00 */
[----:B------:R-:W5:Y:S04]  /*4d00*/  LDS.128 R16, [R10+0x6150] ;  /* 0x006150000a107984 */ /* 0x000f680000000c00 */
[----:B------:R-:W5:Y:S01]  /*4d10*/  LDS R51, [R9+0x1530] ;  /* 0x0015300009337984 */ /* 0x000f620000000800 */
[----:B0-----:R-:W-:-:S02]  /*4d20*/  FFMA R31, R40, R25, R32 ;  /* 0x00000019281f7223 */ /* 0x001fc40000000020 */
[-C--:B------:R-:W-:Y:S02]  /*4d30*/  FFMA R11, R40, R21.reuse, R28 ;  /* 0x00000015280b7223 */ /* 0x080fe4000000001c */
[C---:B-1----:R-:W-:Y:S02]  /*4d40*/  FFMA R29, R35.reuse, R21, R30 ;  /* 0x00000015231d7223 */ /* 0x042fe4000000001e */
[----:B------:R-:W-:Y:S02]  /*4d50*/  FFMA R35, R35, R25, R34 ;  /* 0x0000001923237223 */ /* 0x000fe40000000022 */
[----:B--2---:R-:W-:Y:S01]  /*4d60*/  FFMA R43, R52, R21, R44 ;  /* 0x00000015342b7223 */ /* 0x004fe2000000002c */
[----:B------:R-:W-:Y:S01]  /*4d70*/  LDS R34, [R9+0x1580] ;  /* 0x0015800009227984 */ /* 0x000fe20000000800 */
[----:B---3--:R-:W-:Y:S02]  /*4d80*/  FFMA R28, R37, R26, R31 ;  /* 0x0000001a251c7223 */ /* 0x008fe4000000001f */
[----:B------:R-:W-:Y:S01]  /*4d90*/  FFMA R24, R24, R53, R33 ;  /* 0x0000003518187223 */ /* 0x000fe20000000021 */
[----:B------:R-:W0:Y:S01]  /*4da0*/  LDS R31, [R9+0x1560] ;  /* 0x00156000091f7984 */ /* 0x000e220000000800 */
[----:B------:R-:W-:-:S03]  /*4db0*/  FFMA R45, R52, R25, R46 ;  /* 0x00000019342d7223 */ /* 0x000fc6000000002e */
[----:B------:R-:W1:Y:S01]  /*4dc0*/  LDS R44, [R9+0x1550] ;  /* 0x00155000092c7984 */ /* 0x000e620000000800 */
[----:B------:R-:W-:-:S03]  /*4dd0*/  FFMA R30, R41, R26, R35 ;  /* 0x0000001a291e7223 */ /* 0x000fc60000000023 */
[----:B------:R-:W2:Y:S04]  /*4de0*/  LDS R33, [R9+0x1540] ;  /* 0x0015400009217984 */ /* 0x000ea80000000800 */
[----:B------:R-:W3:Y:S04]  /*4df0*/  LDS R46, [R9+0x1570] ;  /* 0x00157000092e7984 */ /* 0x000ee80000000800 */
[----:B------:R-:W0:Y:S01]  /*4e00*/  LDS R35, [R9+0x15a0] ;  /* 0x0015a00009237984 */ /* 0x000e220000000800 */
[----:B----4-:R-:W-:Y:S02]  /*4e10*/  FFMA R40, R47, R26, R45 ;  /* 0x0000001a2f287223 */ /* 0x010fe4000000002d */
[C---:B------:R-:W-:Y:S01]  /*4e20*/  FFMA R21, R54.reuse, R21, R20 ;  /* 0x0000001536157223 */ /* 0x040fe20000000014 */
[----:B------:R-:W4:Y:S01]  /*4e30*/  LDS R45, [R9+0x1590] ;  /* 0x00159000092d7984 */ /* 0x000f220000000800 */
[----:B------:R-:W-:-:S02]  /*4e40*/  FFMA R25, R54, R25, R24 ;  /* 0x0000001936197223 */ /* 0x000fc40000000018 */
[-C--:B------:R-:W-:Y:S01]  /*4e50*/  FFMA R20, R37, R22.reuse, R11 ;  /* 0x0000001625147223 */ /* 0x080fe2000000000b */
[----:B------:R-:W-:Y:S01]  /*4e60*/  LDS R52, [R9+0x1620] ;  /* 0x0016200009347984 */ /* 0x000fe20000000800 */
[-C--:B------:R-:W-:Y:S02]  /*4e70*/  FFMA R24, R41, R22.reuse, R29 ;  /* 0x0000001629187223 */ /* 0x080fe4000000001d */
[-C--:B------:R-:W-:Y:S01]  /*4e80*/  FFMA R32, R47, R22.reuse, R43 ;  /* 0x000000162f207223 */ /* 0x080fe2000000002b */
[----:B------:R-:W-:Y:S01]  /*4e90*/  LDS R37, [R9+0x15e0] ;  /* 0x0015e00009257984 */ /* 0x000fe20000000800 */
[C---:B------:R-:W-:Y:S02]  /*4ea0*/  FFMA R22, R55.reuse, R22, R21 ;  /* 0x0000001637167223 */ /* 0x040fe40000000015 */
[----:B------:R-:W-:Y:S01]  /*4eb0*/  FFMA R26, R55, R26, R25 ;  /* 0x0000001a371a7223 */ /* 0x000fe20000000019 */
[----:B------:R-:W0:Y:S01]  /*4ec0*/  LDS R47, [R9+0x15b0] ;  /* 0x0015b000092f7984 */ /* 0x000e220000000800 */
[----:B-----5:R-:W-:-:S02]  /*4ed0*/  FFMA R11, R36, R23, R20 ;  /* 0x00000017240b7223 */ /* 0x020fc40000000014 */
[-C--:B------:R-:W-:Y:S01]  /*4ee0*/  FFMA R21, R38, R23.reuse, R24 ;  /* 0x0000001726157223 */ /* 0x080fe20000000018 */
[----:B------:R-:W-:Y:S01]  /*4ef0*/  LDS R53, [R9+0x1670] ;  /* 0x0016700009357984 */ /* 0x000fe20000000800 */
[-C--:B------:R-:W-:Y:S02]  /*4f00*/  FFMA R41, R48, R23.reuse, R32 ;  /* 0x0000001730297223 */ /* 0x080fe40000000020 */
[----:B------:R-:W-:Y:S01]  /*4f10*/  FFMA R23, R49, R23, R22 ;  /* 0x0000001731177223 */ /* 0x000fe20000000016 */
[----:B------:R-:W-:Y:S01]  /*4f20*/  LDS R54, [R9+0x16f0] ;  /* 0x0016f00009367984 */ /* 0x000fe20000000800 */
[-C--:B------:R-:W-:Y:S02]  /*4f30*/  FFMA R25, R36, R27.reuse, R28 ;  /* 0x0000001b24197223 */ /* 0x080fe4000000001c */
[-C--:B------:R-:W-:Y:S01]  /*4f40*/  FFMA R29, R38, R27.reuse, R30 ;  /* 0x0000001b261d7223 */ /* 0x080fe2000000001e */
[----:B------:R-:W5:Y:S01]  /*4f50*/  LDS R36, [R9+0x15c0] ;  /* 0x0015c00009247984 */ /* 0x000f620000000800 */
[----:B------:R-:W-:-:S02]  /*4f60*/  FFMA R43, R48, R27, R40 ;  /* 0x0000001b302b7223 */ /* 0x000fc40000000028 */
[----:B------:R-:W-:Y:S01]  /*4f70*/  FFMA R49, R49, R27, R26 ;  /* 0x0000001b31317223 */ /* 0x000fe2000000001a */
[----:B------:R-:W3:Y:S01]  /*4f80*/  LDS R40, [R9+0x15d0] ;  /* 0x0015d00009287984 */ /* 0x000ee20000000800 */
[C---:B------:R-:W-:Y:S02]  /*4f90*/  FFMA R30, R12.reuse, R42, R21 ;  /* 0x0000002a0c1e7223 */ /* 0x040fe40000000015 */
[C---:B------:R-:W-:Y:S01]  /*4fa0*/  FFMA R38, R12.reuse, R50, R41 ;  /* 0x000000320c267223 */ /* 0x040fe20000000029 */
[----:B------:R-:W4:Y:S01]  /*4fb0*/  LDS R48, [R9+0x15f0] ;  /* 0x0015f00009307984 */ /* 0x000f220000000800 */
[----:B------:R-:W-:Y:S02]  /*4fc0*/  FFMA R28, R12, R39, R11 ;  /* 0x000000270c1c7223 */ /* 0x000fe4000000000b */
[-C--:B------:R-:W-:Y:S01]  /*4fd0*/  FFMA R32, R39, R16.reuse, R25 ;  /* 0x0000001027207223 */ /* 0x080fe20000000019 */
[----:B------:R-:W-:Y:S01]  /*4fe0*/  LDS R55, [R9+0x1890] ;  /* 0x0018900009377984 */ /* 0x000fe20000000800 */
[----:B------:R-:W-:-:S02]  /*4ff0*/  FFMA R42, R42, R16, R29 ;  /* 0x000000102a2a7223 */ /* 0x000fc4000000001d */
[----:B------:R-:W-:Y:S01]  /*5000*/  FFMA R50, R16, R50, R43 ;  /* 0x0000003210327223 */ /* 0x000fe2000000002b */
[----:B------:R-:W-:Y:S01]  /*5010*/  LDS.128 R24, [R10+0x2160] ;  /* 0x002160000a187984 */ /* 0x000fe20000000c00 */
[-C--:B------:R-:W-:Y:S02]  /*5020*/  FFMA R12, R12, R51.reuse, R23 ;  /* 0x000000330c0c7223 */ /* 0x080fe40000000017 */
[----:B------:R-:W-:Y:S01]  /*5030*/  FFMA R16, R16, R51, R49 ;  /* 0x0000003310107223 */ /* 0x000fe20000000031 */
[----:B------:R-:W5:Y:S04]  /*5040*/  LDS R43, [R9+0x1600] ;  /* 0x00160000092b7984 */ /* 0x000f680000000800 */
[----:B------:R-:W5:Y:S04]  /*5050*/  LDS.128 R20, [R10+0x6160] ;  /* 0x006160000a147984 */ /* 0x000f680000000c00 */
[----:B------:R-:W5:Y:S04]  /*5060*/  LDS R49, [R9+0x1610] ;  /* 0x0016100009317984 */ /* 0x000f680000000800 */
[----:B------:R-:W5:Y:S01]  /*5070*/  LDS R51, [R9+0x1630] ;  /* 0x0016300009337984 */ /* 0x000f620000000800 */
[----:B0-----:R-:W-:-:S02]  /*5080*/  FFMA R29, R31, R13, R30 ;  /* 0x0000000d1f1d7223 */ /* 0x001fc4000000001e */
[C---:B-1----:R-:W-:Y:S02]  /*5090*/  FFMA R39, R44.reuse, R13, R38 ;  /* 0x0000000d2c277223 */ /* 0x042fe40000000026 */
[----:B------:R-:W-:Y:S01]  /*50a0*/  FFMA R31, R31, R17, R42 ;  /* 0x000000111f1f7223 */ /* 0x000fe2000000002a */
[----:B------:R-:W0:Y:S01]  /*50b0*/  LDS R38, [R9+0x1640] ;  /* 0x0016400009267984 */ /* 0x000e220000000800 */
[C---:B--2---:R-:W-:Y:S02]  /*50c0*/  FFMA R11, R33.reuse, R13, R28 ;  /* 0x0000000d210b7223 */ /* 0x044fe4000000001c */
[-C--:B------:R-:W-:Y:S01]  /*50d0*/  FFMA R33, R33, R17.reuse, R32 ;  /* 0x0000001121217223 */ /* 0x080fe20000000020 */
[----:B------:R-:W-:Y:S01]  /*50e0*/  LDS R42, [R9+0x1660] ;  /* 0x00166000092a7984 */ /* 0x000fe20000000800 */
[-C--:B------:R-:W-:Y:S02]  /*50f0*/  FFMA R41, R44, R17.reuse, R50 ;  /* 0x000000112c297223 */ /* 0x080fe40000000032 */
[----:B---3--:R-:W-:Y:S01]  /*5100*/  FFMA R17, R46, R17, R16 ;  /* 0x000000112e117223 */ /* 0x008fe20000000010 */
[----:B------:R-:W-:Y:S01]  /*5110*/  LDS R50, [R9+0x1650] ;  /* 0x0016500009327984 */ /* 0x000fe20000000800 */
[----:B------:R-:W-:-:S02]  /*5120*/  FFMA R16, R35, R14, R29 ;  /* 0x0000000e23107223 */ /* 0x000fc4000000001d */
[----:B------:R-:W-:Y:S02]  /*5130*/  FFMA R28, R35, R18, R31 ;  /* 0x00000012231c7223 */ /* 0x000fe4000000001f */
[----:B------:R-:W1:Y:S01]  /*5140*/  LDS R35, [R9+0x1680] ;  /* 0x0016800009237984 */ /* 0x000e620000000800 */
[C---:B----4-:R-:W-:Y:S02]  /*5150*/  FFMA R30, R45.reuse, R14, R39 ;  /* 0x0000000e2d1e7223 */ /* 0x050fe40000000027 */
[----:B------:R-:W-:Y:S01]  /*5160*/  FFMA R32, R45, R18, R41 ;  /* 0x000000122d207223 */ /* 0x000fe20000000029 */
[----:B------:R-:W-:Y:S01]  /*5170*/  LDS R39, [R9+0x16a0] ;  /* 0x0016a00009277984 */ /* 0x000fe20000000800 */
[----:B------:R-:W-:-:S03]  /*5180*/  FFMA R13, R46, R13, R12 ;  /* 0x0000000d2e0d7223 */ /* 0x000fc6000000000c */
[----:B------:R-:W2:Y:S01]  /*5190*/  LDS R45, [R9+0x1690] ;  /* 0x00169000092d7984 */ /* 0x000ea20000000800 */
[C---:B------:R-:W-:Y:S02]  /*51a0*/  FFMA R12, R34.reuse, R14, R11 ;  /* 0x0000000e220c7223 */ /* 0x040fe4000000000b */
[----:B------:R-:W-:Y:S02]  /*51b0*/  FFMA R34, R34, R18, R33 ;  /* 0x0000001222227223 */ /* 0x000fe40000000021 */
[C---:B------:R-:W-:Y:S02]  /*51c0*/  FFMA R14, R47.reuse, R14, R13 ;  /* 0x0000000e2f0e7223 */ /* 0x040fe4000000000d */
[----:B------:R-:W-:Y:S02]  /*51d0*/  FFMA R18, R47, R18, R17 ;  /* 0x000000122f127223 */ /* 0x000fe40000000011 */
[----:B------:R-:W3:Y:S01]  /*51e0*/  LDS R47, [R9+0x16b0] ;  /* 0x0016b000092f7984 */ /* 0x000ee20000000800 */
[----:B-----5:R-:W-:-:S02]  /*51f0*/  FFMA R11, R36, R15, R12 ;  /* 0x0000000f240b7223 */ /* 0x020fc4000000000c */
[----:B------:R-:W-:Y:S02]  /*5200*/  FFMA R17, R36, R19, R34 ;  /* 0x0000001324117223 */ /* 0x000fe40000000022 */
[CC--:B------:R-:W-:Y:S01]  /*5210*/  FFMA R13, R37.reuse, R15.reuse, R16 ;  /* 0x0000000f250d7223 */ /* 0x0c0fe20000000010 */
[----:B------:R-:W4:Y:S01]  /*5220*/  LDS R36, [R9+0x16e0] ;  /* 0x0016e00009247984 */ /* 0x000f220000000800 */
[----:B------:R-:W-:Y:S02]  /*5230*/  FFMA R29, R40, R15, R30 ;  /* 0x0000000f281d7223 */ /* 0x000fe4000000001e */
[----:B------:R-:W-:Y:S01]  /*5240*/  FFMA R37, R37, R19, R28 ;  /* 0x0000001325257223 */ /* 0x000fe2000000001c */
[----:B------:R-:W5:Y:S01]  /*5250*/  LDS R34, [R9+0x16c0] ;  /* 0x0016c00009227984 */ /* 0x000f620000000800 */
[----:B------:R-:W-:Y:S02]  /*5260*/  FFMA R15, R48, R15, R14 ;  /* 0x0000000f300f7223 */ /* 0x000fe4000000000e */
[----:B------:R-:W-:-:S02]  /*5270*/  FFMA R31, R40, R19, R32 ;  /* 0x00000013281f7223 */ /* 0x000fc40000000020 */
[----:B------:R-:W-:Y:S01]  /*5280*/  FFMA R33, R48, R19, R18 ;  /* 0x0000001330217223 */ /* 0x000fe20000000012 */
[----:B------:R-:W-:Y:S01]  /*5290*/  LDS R40, [R9+0x1720] ;  /* 0x0017200009287984 */ /* 0x000fe20000000800 */
[----:B------:R-:W-:-:S03]  /*52a0*/  FFMA R28, R24, R43, R11 ;  /* 0x0000002b181c7223 */ /* 0x000fc6000000000b */
[----:B------:R-:W3:Y:S01]  /*52b0*/  LDS R48, [R9+0x16d0] ;  /* 0x0016d00009307984 */ /* 0x000ee20000000800 */
[----:B------:R-:W-:Y:S02]  /*52c0*/  FFMA R32, R43, R20, R17 ;  /* 0x000000142b207223 */ /* 0x000fe40000000011 */
[C---:B------:R-:W-:Y:S01]  /*52d0*/  FFMA R30, R24.reuse, R52, R13 ;  /* 0x00000034181e7223 */ /* 0x040fe2000000000d */
[----:B------:R-:W3:Y:S01]  /*52e0*/  LDS.128 R16, [R10+0x2170] ;  /* 0x002170000a107984 */ /* 0x000ee20000000c00 */
[-C--:B------:R-:W-:Y:S02]  /*52f0*/  FFMA R44, R24, R49.reuse, R29 ;  /* 0x00000031182c7223 */ /* 0x080fe4000000001d */
[----:B------:R-:W-:Y:S02]  /*5300*/  FFMA R52, R52, R20, R37 ;  /* 0x0000001434347223 */ /* 0x000fe40000000025 */
[----:B------:R-:W-:Y:S01]  /*5310*/  FFMA R46, R20, R49, R31 ;  /* 0x00000031142e7223 */ /* 0x000fe2000000001f */
[----:B------:R-:W-:Y:S01]  /*5320*/  LDS R37, [R9+0x1700] ;  /* 0x0017000009257984 */ /* 0x000fe20000000800 */
[----:B------:R-:W-:-:S02]  /*5330*/  FFMA R24, R24, R51, R15 ;  /* 0x0000003318187223 */ /* 0x000fc4000000000f */
[----:B------:R-:W-:Y:S01]  /*5340*/  FFMA R20, R20, R51, R33 ;  /* 0x0000003314147223 */ /* 0x000fe20000000021 */
[----:B------:R-:W3:Y:S04]  /*5350*/  LDS.128 R12, [R10+0x6170] ;  /* 0x006170000a0c7984 */ /* 0x000ee80000000c00 */
[----:B------:R-:W4:Y:S04]  /*5360*/  LDS R49, [R9+0x1710] ;  /* 0x0017100009317984 */ /* 0x000f280000000800 */
[----:B------:R-:W5:Y:S01]  /*5370*/  LDS R51, [R9+0x1730] ;  /* 0x0017300009337984 */ /* 0x000f620000000800 */
[----:B0-----:R-:W-:-:S02]  /*5380*/  FFMA R31, R38, R21, R32 ;  /* 0x00000015261f7223 */ /* 0x001fc40000000020 */
[----:B------:R-:W-:Y:S02]  /*5390*/  FFMA R11, R38, R25, R28 ;  /* 0x00000019260b7223 */ /* 0x000fe4000000001c */
[----:B-1----:R-:W-:Y:S01]  /*53a0*/  FFMA R28, R35, R22, R31 ;  /* 0x00000016231c7223 */ /* 0x002fe2000000001f */
[----:B------:R-:W-:Y:S01]  /*53b0*/  LDS R38, [R9+0x1740] ;  /* 0x0017400009267984 */ /* 0x000fe20000000800 */
[C---:B------:R-:W-:Y:S02]  /*53c0*/  FFMA R43, R50.reuse, R21, R46 ;  /* 0x00000015322b7223 */ /* 0x040fe4000000002e */
[-C--:B------:R-:W-:Y:S01]  /*53d0*/  FFMA R41, R50, R25.reuse, R44 ;  /* 0x0000001932297223 */ /* 0x080fe2000000002c */
[----:B------:R-:W0:Y:S01]  /*53e0*/  LDS R31, [R9+0x1760] ;  /* 0x00176000091f7984 */ /* 0x000e220000000800 */
[----:B------:R-:W-:-:S03]  /*53f0*/  FFMA R29, R42, R25, R30 ;  /* 0x000000192a1d7223 */ /* 0x000fc6000000001e */
[----:B------:R-:W1:Y:S01]  /*5400*/  LDS R46, [R9+0x1750] ;  /* 0x00175000092e7984 */ /* 0x000e620000000800 */
[----:B------:R-:W-:Y:S02]  /*5410*/  FFMA R33, R42, R21, R52 ;  /* 0x000000152a217223 */ /* 0x000fe40000000034 */
[C---:B--2---:R-:W-:Y:S01]  /*5420*/  FFMA R32, R45.reuse, R26, R41 ;  /* 0x0000001a2d207223 */ /* 0x044fe20000000029 */
[----:B------:R-:W-:Y:S01]  /*5430*/  LDS R50, [R9+0x1770] ;  /* 0x0017700009327984 */ /* 0x000fe20000000800 */
[----:B------:R-:W-:-:S03]  /*5440*/  FFMA R42, R45, R22, R43 ;  /* 0x000000162d2a7223 */ /* 0x000fc6000000002b */
[----:B------:R-:W2:Y:S01]  /*5450*/  LDS R45, [R9+0x1790] ;  /* 0x00179000092d7984 */ /* 0x000ea20000000800 */
[C---:B------:R-:W-:Y:S02]  /*5460*/  FFMA R21, R53.reuse, R21, R20 ;  /* 0x0000001535157223 */ /* 0x040fe40000000014 */
[----:B------:R-:W-:Y:S01]  /*5470*/  FFMA R25, R53, R25, R24 ;  /* 0x0000001935197223 */ /* 0x000fe20000000018 */
[----:B------:R-:W-:Y:S01]  /*5480*/  LDS R52, [R9+0x17f0] ;  /* 0x0017f00009347984 */ /* 0x000fe20000000800 */
[C---:B------:R-:W-:Y:S02]  /*5490*/  FFMA R24, R39.reuse, R26, R29 ;  /* 0x0000001a27187223 */ /* 0x040fe4000000001d */
[----:B------:R-:W-:Y:S01]  /*54a0*/  FFMA R30, R39, R22, R33 ;  /* 0x00000016271e7223 */ /* 0x000fe20000000021 */
[----:B------:R-:W-:Y:S01]  /*54b0*/  LDS R53, [R9+0x1820] ;  /* 0x0018200009357984 */ /* 0x000fe20000000800 */
[----:B------:R-:W-:Y:S02]  /*54c0*/  FFMA R20, R35, R26, R11 ;  /* 0x0000001a23147223 */ /* 0x000fe4000000000b */
[C---:B---3--:R-:W-:Y:S01]  /*54d0*/  FFMA R22, R47.reuse, R22, R21 ;  /* 0x000000162f167223 */ /* 0x048fe20000000015 */
[----:B------:R-:W3:Y:S01]  /*54e0*/  LDS R39, [R9+0x17a0] ;  /* 0x0017a00009277984 */ /* 0x000ee20000000800 */
[----:B------:R-:W-:-:S03]  /*54f0*/  FFMA R26, R47, R26, R25 ;  /* 0x0000001a2f1a7223 */ /* 0x000fc60000000019 */
[----:B------:R-:W0:Y:S01]  /*5500*/  LDS R35, [R9+0x1780] ;  /* 0x0017800009237984 */ /* 0x000e220000000800 */
[C---:B----4-:R-:W-:Y:S02]  /*5510*/  FFMA R21, R36.reuse, R27, R24 ;  /* 0x0000001b24157223 */ /* 0x050fe40000000018 */
[----:B------:R-:W-:Y:S01]  /*5520*/  FFMA R29, R36, R23, R30 ;  /* 0x00000017241d7223 */ /* 0x000fe2000000001e */
[----:B------:R-:W4:Y:S01]  /*5530*/  LDS R47, [R9+0x17b0] ;  /* 0x0017b000092f7984 */ /* 0x000f220000000800 */
[C---:B-----5:R-:W-:Y:S02]  /*5540*/  FFMA R11, R34.reuse, R27, R20 ;  /* 0x0000001b220b7223 */ /* 0x060fe40000000014 */
[----:B------:R-:W-:Y:S01]  /*5550*/  FFMA R25, R34, R23, R28 ;  /* 0x0000001722197223 */ /* 0x000fe2000000001c */
[----:B------:R-:W5:Y:S01]  /*5560*/  LDS R36, [R9+0x17e0] ;  /* 0x0017e00009247984 */ /* 0x000f620000000800 */
[C---:B------:R-:W-:Y:S02]  /*5570*/  FFMA R33, R48.reuse, R27, R32 ;  /* 0x0000001b30217223 */ /* 0x040fe40000000020 */
[-C--:B------:R-:W-:Y:S01]  /*5580*/  FFMA R41, R48, R23.reuse, R42 ;  /* 0x0000001730297223 */ /* 0x080fe2000000002a */
[----:B------:R-:W2:Y:S01]  /*5590*/  LDS R34, [R9+0x17c0] ;  /* 0x0017c00009227984 */ /* 0x000ea20000000800 */
[----:B------:R-:W-:-:S02]  /*55a0*/  FFMA R43, R54, R23, R22 ;  /* 0x00000017362b7223 */ /* 0x000fc40000000016 */
[----:B------:R-:W-:Y:S01]  /*55b0*/  FFMA R27, R54, R27, R26 ;  /* 0x0000001b361b7223 */ /* 0x000fe2000000001a */
[----:B------:R-:W3:Y:S01]  /*55c0*/  LDS R48, [R9+0x17d0] ;  /* 0x0017d00009307984 */ /* 0x000ee20000000800 */
[----:B------:R-:W-:Y:S02]  /*55d0*/  FFMA R30, R16, R40, R21 ;  /* 0x00000028101e7223 */ /* 0x000fe40000000015 */
[-C--:B------:R-:W-:Y:S01]  /*55e0*/  FFMA R32, R37, R12.reuse, R25 ;  /* 0x0000000c25207223 */ /* 0x080fe20000000019 */
[----:B------:R-:W-:Y:S01]  /*55f0*/  LDS.128 R20, [R10+0x2180] ;  /* 0x002180000a147984 */ /* 0x000fe20000000c00 */
[----:B------:R-:W-:Y:S02]  /*5600*/  FFMA R40, R40, R12, R29 ;  /* 0x0000000c28287223 */ /* 0x000fe4000000001d */
[----:B------:R-:W-:Y:S01]  /*5610*/  FFMA R44, R12, R49, R41 ;  /* 0x000000310c2c7223 */ /* 0x000fe20000000029 */
[----:B------:R-:W-:Y:S01]  /*5620*/  LDS R54, [R9+0x1870] ;  /* 0x0018700009367984 */ /* 0x000fe20000000800 */
[----:B------:R-:W-:-:S02]  /*5630*/  FFMA R28, R16, R37, R11 ;  /* 0x00000025101c7223 */ /* 0x000fc4000000000b */
[----:B------:R-:W-:Y:S02]  /*5640*/  FFMA R42, R16, R49, R33 ;  /* 0x00000031102a7223 */ /* 0x000fe40000000021 */
[-C--:B------:R-:W-:Y:S01]  /*5650*/  FFMA R12, R12, R51.reuse, R43 ;  /* 0x000000330c0c7223 */ /* 0x080fe2000000002b */
[----:B------:R-:W4:Y:S01]  /*5660*/  LDS R49, [R9+0x1800] ;  /* 0x0018000009317984 */ /* 0x000f220000000800 */
[----:B------:R-:W-:-:S03]  /*5670*/  FFMA R16, R16, R51, R27 ;  /* 0x0000003310107223 */ /* 0x000fc6000000001b */
[----:B------:R-:W5:Y:S04]  /*5680*/  LDS R43, [R9+0x1810] ;  /* 0x00181000092b7984 */ /* 0x000f680000000800 */
[----:B------:R-:W5:Y:S04]  /*5690*/  LDS.128 R24, [R10+0x6180] ;  /* 0x006180000a187984 */ /* 0x000f680000000c00 */
[----:B------:R-:W5:Y:S01]  /*56a0*/  LDS R51, [R9+0x1830] ;  /* 0x0018300009337984 */ /* 0x000f620000000800 */
[C---:B0-----:R-:W-:Y:S02]  /*56b0*/  FFMA R29, R31.reuse, R17, R30 ;  /* 0x000000111f1d7223 */ /* 0x041fe4000000001e */
[----:B------:R-:W-:-:S02]  /*56c0*/  FFMA R31, R31, R13, R40 ;  /* 0x0000000d1f1f7223 */ /* 0x000fc40000000028 */
[----:B-1----:R-:W-:Y:S01]  /*56d0*/  FFMA R37, R46, R17, R42 ;  /* 0x000000112e257223 */ /* 0x002fe2000000002a */
[----:B------:R-:W0:Y:S01]  /*56e0*/  LDS R40, [R9+0x1840] ;  /* 0x0018400009287984 */ /* 0x000e220000000800 */
[C---:B------:R-:W-:Y:S02]  /*56f0*/  FFMA R33, R38.reuse, R13, R32 ;  /* 0x0000000d26217223 */ /* 0x040fe40000000020 */
[----:B------:R-:W-:Y:S01]  /*5700*/  FFMA R11, R38, R17, R28 ;  /* 0x00000011260b7223 */ /* 0x000fe2000000001c */
[----:B------:R-:W-:Y:S01]  /*5710*/  LDS R42, [R9+0x1860] ;  /* 0x00186000092a7984 */ /* 0x000fe20000000800 */
[----:B------:R-:W-:Y:S02]  /*5720*/  FFMA R41, R46, R13, R44 ;  /* 0x0000000d2e297223 */ /* 0x000fe4000000002c */
[----:B--2---:R-:W-:Y:S02]  /*5730*/  FFMA R32, R45, R18, R37 ;  /* 0x000000122d207223 */ /* 0x004fe40000000025 */
[C---:B------:R-:W-:Y:S01]  /*5740*/  FFMA R17, R50.reuse, R17, R16 ;  /* 0x0000001132117223 */ /* 0x040fe20000000010 */
[----:B------:R-:W1:Y:S01]  /*5750*/  LDS R37, [R9+0x1880] ;  /* 0x0018800009257984 */ /* 0x000e620000000800 */
[----:B------:R-:W-:-:S03]  /*5760*/  FFMA R13, R50, R13, R12 ;  /* 0x0000000d320d7223 */ /* 0x000fc6000000000c */
[----:B------:R-:W2:Y:S01]  /*5770*/  LDS R50, [R9+0x1850] ;  /* 0x0018500009327984 */ /* 0x000ea20000000800 */
[C---:B---3--:R-:W-:Y:S02]  /*5780*/  FFMA R16, R39.reuse, R18, R29 ;  /* 0x0000001227107223 */ /* 0x048fe4000000001d */
[----:B------:R-:W-:Y:S02]  /*5790*/  FFMA R30, R39, R14, R31 ;  /* 0x0000000e271e7223 */ /* 0x000fe4000000001f */
[C---:B------:R-:W-:Y:S01]  /*57a0*/  FFMA R12, R35.reuse, R18, R11 ;  /* 0x00000012230c7223 */ /* 0x040fe2000000000b */
[----:B------:R-:W3:Y:S01]  /*57b0*/  LDS R39, [R9+0x18a0] ;  /* 0x0018a00009277984 */ /* 0x000ee20000000800 */
[-C--:B------:R-:W-:Y:S02]  /*57c0*/  FFMA R28, R35, R14.reuse, R33 ;  /* 0x0000000e231c7223 */ /* 0x080fe40000000021 */
[----:B------:R-:W-:Y:S02]  /*57d0*/  FFMA R38, R45, R14, R41 ;  /* 0x0000000e2d267223 */ /* 0x000fe40000000029 */
[C---:B----4-:R-:W-:Y:S01]  /*57e0*/  FFMA R18, R47.reuse, R18, R17 ;  /* 0x000000122f127223 */ /* 0x050fe20000000011 */
[----:B------:R-:W-:Y:S01]  /*57f0*/  LDS R41, [R9+0x1900] ;  /* 0x0019000009297984 */ /* 0x000fe20000000800 */
[----:B------:R-:W-:-:S02]  /*5800*/  FFMA R14, R47, R14, R13 ;  /* 0x0000000e2f0e7223 */ /* 0x000fc4000000000d */
[C---:B-----5:R-:W-:Y:S02]  /*5810*/  FFMA R13, R36.reuse, R19, R16 ;  /* 0x00000013240d7223 */ /* 0x060fe40000000010 */
[----:B------:R-:W-:Y:S02]  /*5820*/  FFMA R29, R36, R15, R30 ;  /* 0x0000000f241d7223 */ /* 0x000fe4000000001e */
[-C--:B------:R-:W-:Y:S01]  /*5830*/  FFMA R11, R34, R19.reuse, R12 ;  /* 0x00000013220b7223 */ /* 0x080fe2000000000c */
[----:B------:R-:W4:Y:S01]  /*5840*/  LDS R36, [R9+0x18c0] ;  /* 0x0018c00009247984 */ /* 0x000f220000000800 */
[----:B------:R-:W-:Y:S02]  /*5850*/  FFMA R31, R48, R19, R32 ;  /* 0x00000013301f7223 */ /* 0x000fe40000000020 */
[----:B------:R-:W-:Y:S02]  /*5860*/  FFMA R17, R34, R15, R28 ;  /* 0x0000000f22117223 */ /* 0x000fe4000000001c */
[----:B------:R-:W-:-:S02]  /*5870*/  FFMA R19, R52, R19, R18 ;  /* 0x0000001334137223 */ /* 0x000fc40000000012 */
[----:B------:R-:W-:Y:S02]  /*5880*/  FFMA R33, R48, R15, R38 ;  /* 0x0000000f30217223 */ /* 0x000fe40000000026 */
[----:B------:R-:W5:Y:S01]  /*5890*/  LDS R38, [R9+0x18e0] ;  /* 0x0018e00009267984 */ /* 0x000f620000000800 */
[C---:B------:R-:W-:Y:S02]  /*58a0*/  FFMA R28, R20.reuse, R49, R11 ;  /* 0x00000031141c7223 */ /* 0x040fe4000000000b */
[C---:B------:R-:W-:Y:S01]  /*58b0*/  FFMA R30, R20.reuse, R53, R13 ;  /* 0x00000035141e7223 */ /* 0x040fe2000000000d */
[----:B------:R-:W3:Y:S01]  /*58c0*/  LDS R48, [R9+0x18d0] ;  /* 0x0018d00009307984 */ /* 0x000ee20000000800 */
[----:B------:R-:W-:Y:S02]  /*58d0*/  FFMA R44, R20, R43, R31 ;  /* 0x0000002b142c7223 */ /* 0x000fe4000000001f */
[----:B------:R-:W-:Y:S02]  /*58e0*/  FFMA R35, R52, R15, R14 ;  /* 0x0000000f34237223 */ /* 0x000fe4000000000e */
[----:B------:R-:W-:Y:S01]  /*58f0*/  FFMA R32, R49, R24, R17 ;  /* 0x0000001831207223 */ /* 0x000fe20000000011 */
[----:B------:R-:W-:Y:S01]  /*5900*/  LDS.128 R12, [R10+0x6190] ;  /* 0x006190000a0c7984 */ /* 0x000fe20000000c00 */
[----:B------:R-:W-:-:S02]  /*5910*/  FFMA R46, R24, R43, R33 ;  /* 0x0000002b182e7223 */ /* 0x000fc40000000021 */
[----:B------:R-:W-:Y:S01]  /*5920*/  FFMA R20, R20, R51, R19 ;  /* 0x0000003314147223 */ /* 0x000fe20000000013 */
[----:B------:R-:W-:Y:S04]  /*5930*/  LDS R43, [R9+0x1920] ;  /* 0x00192000092b7984 */ /* 0x000fe80000000800 */
[----:B------:R-:W4:Y:S01]  /*5940*/  LDS.128 R16, [R10+0x2190] ;  /* 0x002190000a107984 */ /* 0x000f220000000c00 */
[----:B0-----:R-:W-:-:S03]  /*5950*/  FFMA R11, R40, R21, R28 ;  /* 0x00000015280b7223 */ /* 0x001fc6000000001c */
[----:B------:R-:W0:Y:S01]  /*5960*/  LDS R49, [R9+0x18f0] ;  /* 0x0018f00009317984 */ /* 0x000e220000000800 */
[----:B------:R-:W-:Y:S02]  /*5970*/  FFMA R31, R40, R25, R32 ;  /* 0x00000019281f7223 */ /* 0x000fe40000000020 */
[----:B------:R-:W-:Y:S01]  /*5980*/  FFMA R34, R53, R24, R29 ;  /* 0x0000001835227223 */ /* 0x000fe2000000001d */
[----:B------:R-:W0:Y:S01]  /*5990*/  LDS R40, [R9+0x1910] ;  /* 0x0019100009287984 */ /* 0x000e220000000800 */
[----:B------:R-:W-:-:S03]  /*59a0*/  FFMA R24, R24, R51, R35 ;  /* 0x0000003318187223 */ /* 0x000fc60000000023 */
[----:B------:R-:W0:Y:S01]  /*59b0*/  LDS R51, [R9+0x1930] ;  /* 0x0019300009337984 */ /* 0x000e220000000800 */
[----:B-1----:R-:W-:Y:S02]  /*59c0*/  FFMA R28, R37, R26, R31 ;  /* 0x0000001a251c7223 */ /* 0x002fe4000000001f */
[----:B--2---:R-:W-:Y:S01]  /*59d0*/  FFMA R45, R50, R21, R44 ;  /* 0x00000015322d7223 */ /* 0x004fe2000000002c */
[----:B------:R-:W1:Y:S01]  /*59e0*/  LDS R35, [R9+0x1940] ;  /* 0x0019400009237984 */ /* 0x000e620000000800 */
[-C--:B------:R-:W-:Y:S02]  /*59f0*/  FFMA R33, R42, R25.reuse, R34 ;  /* 0x000000192a217223 */ /* 0x080fe40000000022 */
[----:B------:R-:W-:Y:S01]  /*5a00*/  FFMA R47, R50, R25, R46 ;  /* 0x00000019322f7223 */ /* 0x000fe2000000002e */
[----:B------:R-:W2:Y:S01]  /*5a10*/  LDS R31, [R9+0x1960] ;  /* 0x00196000091f7984 */ /* 0x000ea20000000800 */
[----:B------:R-:W-:-:S03]  /*5a20*/  FFMA R29, R42, R21, R30 ;  /* 0x000000152a1d7223 */ /* 0x000fc6000000001e */
[----:B------:R-:W0:Y:S01]  /*5a30*/  LDS R44, [R9+0x1950] ;  /* 0x00195000092c7984 */ /* 0x000e220000000800 */
[----:B------:R-:W-:-:S03]  /*5a40*/  FFMA R21, R54, R21, R20 ;  /* 0x0000001536157223 */ /* 0x000fc60000000014 */
[----:B------:R-:W1:Y:S01]  /*5a50*/  LDS R46, [R9+0x1970] ;  /* 0x00197000092e7984 */ /* 0x000e620000000800 */
[----:B------:R-:W-:Y:S02]  /*5a60*/  FFMA R25, R54, R25, R24 ;  /* 0x0000001936197223 */ /* 0x000fe40000000018 */
[----:B------:R-:W-:Y:S01]  /*5a70*/  FFMA R20, R37, R22, R11 ;  /* 0x0000001625147223 */ /* 0x000fe2000000000b */
[----:B------:R-:W-:Y:S01]  /*5a80*/  LDS R50, [R9+0x19b0] ;  /* 0x0019b00009327984 */ /* 0x000fe20000000800 */
[-C--:B---3--:R-:W-:Y:S02]  /*5a90*/  FFMA R30, R39, R26.reuse, R33 ;  /* 0x0000001a271e7223 */ /* 0x088fe40000000021 */
[----:B------:R-:W-:Y:S01]  /*5aa0*/  FFMA R34, R55, R26, R47 ;  /* 0x0000001a37227223 */ /* 0x000fe2000000002f */
[----:B------:R-:W3:Y:S01]  /*5ab0*/  LDS R33, [R9+0x1980] ;  /* 0x0019800009217984 */ /* 0x000ee20000000800 */
[----:B------:R-:W-:Y:S02]  /*5ac0*/  FFMA R24, R39, R22, R29 ;  /* 0x0000001627187223 */ /* 0x000fe4000000001d */
[----:B------:R-:W-:Y:S01]  /*5ad0*/  FFMA R26, R56, R26, R25 ;  /* 0x0000001a381a7223 */ /* 0x000fe20000000019 */
[----:B------:R-:W-:Y:S01]  /*5ae0*/  LDS R47, [R9+0x1990] ;  /* 0x00199000092f7984 */ /* 0x000fe20000000800 */
[----:B----4-:R-:W-:-:S02]  /*5af0*/  FFMA R11, R36, R23, R20 ;  /* 0x00000017240b7223 */ /* 0x010fc40000000014 */
[----:B------:R-:W-:Y:S01]  /*5b00*/  FFMA R25, R36, R27, R28 ;  /* 0x0000001b24197223 */ /* 0x000fe2000000001c */
[----:B------:R-:W-:Y:S01]  /*5b10*/  LDS R37, [R9+0x19c0] ;  /* 0x0019c00009257984 */ /* 0x000fe20000000800 */
[-C--:B------:R-:W-:Y:S02]  /*5b20*/  FFMA R32, R55, R22.reuse, R45 ;  /* 0x0000001637207223 */ /* 0x080fe4000000002d */
[----:B------:R-:W-:Y:S01]  /*5b30*/  FFMA R22, R56, R22, R21 ;  /* 0x0000001638167223 */ /* 0x000fe20000000015 */
[----:B------:R-:W4:Y:S01]  /*5b40*/  LDS R36, [R9+0x19a0] ;  /* 0x0019a00009247984 */ /* 0x000f220000000800 */
[C---:B-----5:R-:W-:Y:S02]  /*5b50*/  FFMA R21, R38.reuse, R23, R24 ;  /* 0x0000001726157223 */ /* 0x060fe40000000018 */
[-C--:B------:R-:W-:Y:S01]  /*5b60*/  FFMA R29, R38, R27.reuse, R30 ;  /* 0x0000001b261d7223 */ /* 0x080fe2000000001e */
[----:B------:R-:W-:Y:S01]  /*5b70*/  LDS R52, [R9+0x1a30] ;  /* 0x001a300009347984 */ /* 0x000fe20000000800 */
[----:B------:R-:W-:-:S02]  /*5b80*/  FFMA R45, R48, R27, R34 ;  /* 0x0000001b302d7223 */ /* 0x000fc40000000022 */
[----:B------:R-:W-:Y:S01]  /*5b90*/  FFMA R30, R16, R43, R21 ;  /* 0x0000002b101e7223 */ /* 0x000fe20000000015 */
[----:B------:R-:W5:Y:S01]  /*5ba0*/  LDS R38, [R9+0x19e0] ;  /* 0x0019e00009267984 */ /* 0x000f620000000800 */
[----:B------:R-:W-:Y:S02]  /*5bb0*/  FFMA R34, R43, R12, R29 ;  /* 0x0000000c2b227223 */ /* 0x000fe4000000001d */
[-C--:B------:R-:W-:Y:S01]  /*5bc0*/  FFMA R39, R48, R23.reuse, R32 ;  /* 0x0000001730277223 */ /* 0x080fe20000000020 */
[----:B------:R-:W3:Y:S04]  /*5bd0*/  LDS R43, [R9+0x19d0] ;  /* 0x0019d000092b7984 */ /* 0x000ee80000000800 */
[----:B------:R-:W4:Y:S01]  /*5be0*/  LDS R48, [R9+0x19f0] ;  /* 0x0019f00009307984 */ /* 0x000f220000000800 */
[----:B0-----:R-:W-:-:S02]  /*5bf0*/  FFMA R23, R49, R23, R22 ;  /* 0x0000001731177223 */ /* 0x001fc40000000016 */
[----:B------:R-:W-:Y:S01]  /*5c00*/  FFMA R49, R49, R27, R26 ;  /* 0x0000001b31317223 */ /* 0x000fe2000000001a */
[----:B------:R-:W-:Y:S01]  /*5c10*/  LDS R53, [R9+0x1a70] ;  /* 0x001a700009357984 */ /* 0x000fe20000000800 */
[C---:B------:R-:W-:Y:S02]  /*5c20*/  FFMA R42, R16.reuse, R40, R39 ;  /* 0x00000028102a7223 */ /* 0x040fe40000000027 */
[----:B------:R-:W-:Y:S01]  /*5c30*/  FFMA R28, R16, R41, R11 ;  /* 0x00000029101c7223 */ /* 0x000fe2000000000b */
[----:B------:R-:W-:Y:S01]  /*5c40*/  LDS R54, [R9+0x1bf0] ;  /* 0x001bf00009367984 */ /* 0x000fe20000000800 */
[----:B------:R-:W-:Y:S02]  /*5c50*/  FFMA R32, R41, R12, R25 ;  /* 0x0000000c29207223 */ /* 0x000fe40000000019 */
[----:B------:R-:W-:Y:S01]  /*5c60*/  FFMA R40, R12, R40, R45 ;  /* 0x000000280c287223 */ /* 0x000fe2000000002d */
[----:B------:R-:W-:Y:S01]  /*5c70*/  LDS.128 R24, [R10+0x21a0] ;  /* 0x0021a0000a187984 */ /* 0x000fe20000000c00 */
[----:B------:R-:W-:-:S02]  /*5c80*/  FFMA R16, R16, R51, R23 ;  /* 0x0000003310107223 */ /* 0x000fc40000000017 */
[----:B------:R-:W-:Y:S01]  /*5c90*/  FFMA R12, R12, R51, R49 ;  /* 0x000000330c0c7223 */ /* 0x000fe20000000031 */
[----:B------:R-:W-:Y:S01]  /*5ca0*/  LDS.128 R20, [R10+0x61a0] ;  /* 0x0061a0000a147984 */ /* 0x000fe20000000c00 */
[----:B-1----:R-:W-:-:S03]  /*5cb0*/  FFMA R11, R35, R17, R28 ;  /* 0x00000011230b7223 */ /* 0x002fc6000000001c */
[----:B------:R-:W0:Y:S01]  /*5cc0*/  LDS R49, [R9+0x1a20] ;  /* 0x001a200009317984 */ /* 0x000e220000000800 */
[----:B--2---:R-:W-:-:S03]  /*5cd0*/  FFMA R29, R31, R17, R30 ;  /* 0x000000111f1d7223 */ /* 0x004fc6000000001e */
[----:B------:R-:W1:Y:S01]  /*5ce0*/  LDS R51, [R9+0x1a10] ;  /* 0x001a100009337984 */ /* 0x000e620000000800 */
[-C--:B------:R-:W-:Y:S02]  /*5cf0*/  FFMA R35, R35, R13.reuse, R32 ;  /* 0x0000000d23237223 */ /* 0x080fe40000000020 */
[----:B------:R-:W-:Y:S01]  /*5d00*/  FFMA R31, R31, R13, R34 ;  /* 0x0000000d1f1f7223 */ /* 0x000fe20000000022 */
[----:B------:R-:W2:Y:S01]  /*5d10*/  LDS R45, [R9+0x1a00] ;  /* 0x001a0000092d7984 */ /* 0x000ea20000000800 */
[C---:B------:R-:W-:Y:S02]  /*5d20*/  FFMA R39, R44.reuse, R17, R42 ;  /* 0x000000112c277223 */ /* 0x040fe4000000002a */
[----:B------:R-:W-:Y:S02]  /*5d30*/  FFMA R41, R44, R13, R40 ;  /* 0x0000000d2c297223 */ /* 0x000fe40000000028 */
[C---:B------:R-:W-:Y:S01]  /*5d40*/  FFMA R17, R46.reuse, R17, R16 ;  /* 0x000000112e117223 */ /* 0x040fe20000000010 */
[----:B------:R-:W-:Y:S01]  /*5d50*/  LDS R40, [R9+0x1a40] ;  /* 0x001a400009287984 */ /* 0x000fe20000000800 */
[----:B------:R-:W-:-:S03]  /*5d60*/  FFMA R13, R46, R13, R12 ;  /* 0x0000000d2e0d7223 */ /* 0x000fc6000000000c */
[----:B------:R-:W0:Y:S01]  /*5d70*/  LDS R46, [R9+0x1a50] ;  /* 0x001a5000092e7984 */ /* 0x000e220000000800 */
[C---:B---3--:R-:W-:Y:S02]  /*5d80*/  FFMA R12, R33.reuse, R18, R11 ;  /* 0x00000012210c7223 */ /* 0x048fe4000000000b */
[----:B------:R-:W-:Y:S02]  /*5d90*/  FFMA R28, R33, R14, R35 ;  /* 0x0000000e211c7223 */ /* 0x000fe40000000023 */
[----:B------:R-:W3:Y:S01]  /*5da0*/  LDS R33, [R9+0x1a60] ;  /* 0x001a600009217984 */ /* 0x000ee20000000800 */
[----:B----4-:R-:W-:-:S03]  /*5db0*/  FFMA R16, R36, R18, R29 ;  /* 0x0000001224107223 */ /* 0x010fc6000000001d */
[----:B------:R-:W4:Y:S01]  /*5dc0*/  LDS R35, [R9+0x1a80] ;  /* 0x001a800009237984 */ /* 0x000f220000000800 */
[----:B------:R-:W-:Y:S02]  /*5dd0*/  FFMA R36, R36, R14, R31 ;  /* 0x0000000e24247223 */ /* 0x000fe4000000001f */
[C---:B------:R-:W-:Y:S02]  /*5de0*/  FFMA R30, R47.reuse, R18, R39 ;  /* 0x000000122f1e7223 */ /* 0x040fe40000000027 */
[----:B------:R-:W-:Y:S01]  /*5df0*/  FFMA R32, R47, R14, R41 ;  /* 0x0000000e2f207223 */ /* 0x000fe20000000029 */
[----:B------:R-:W3:Y:S01]  /*5e00*/  LDS R39, [R9+0x1aa0] ;  /* 0x001aa00009277984 */ /* 0x000ee20000000800 */
[C---:B------:R-:W-:Y:S02]  /*5e10*/  FFMA R18, R50.reuse, R18, R17 ;  /* 0x0000001232127223 */ /* 0x040fe40000000011 */
[----:B------:R-:W-:Y:S01]  /*5e20*/  FFMA R14, R50, R14, R13 ;  /* 0x0000000e320e7223 */ /* 0x000fe2000000000d */
[----:B------:R-:W3:Y:S01]  /*5e30*/  LDS R47, [R9+0x1a90] ;  /* 0x001a9000092f7984 */ /* 0x000ee20000000800 */
[----:B-----5:R-:W-:-:S02]  /*5e40*/  FFMA R17, R38, R15, R36 ;  /* 0x0000000f26117223 */ /* 0x020fc40000000024 */
[-C--:B------:R-:W-:Y:S01]  /*5e50*/  FFMA R11, R37, R19.reuse, R12 ;  /* 0x00000013250b7223 */ /* 0x080fe2000000000c */
[----:B------:R-:W5:Y:S01]  /*5e60*/  LDS R50, [R9+0x1ab0] ;  /* 0x001ab00009327984 */ /* 0x000f620000000800 */
[-C--:B------:R-:W-:Y:S02]  /*5e70*/  FFMA R13, R38, R19.reuse, R16 ;  /* 0x00000013260d7223 */ /* 0x080fe40000000010 */
[CC--:B------:R-:W-:Y:S01]  /*5e80*/  FFMA R29, R43.reuse, R19.reuse, R30 ;  /* 0x000000132b1d7223 */ /* 0x0c0fe2000000001e */
[----:B------:R-:W4:Y:S01]  /*5e90*/  LDS R36, [R9+0x1ac0] ;  /* 0x001ac00009247984 */ /* 0x000f220000000800 */
[C---:B------:R-:W-:Y:S02]  /*5ea0*/  FFMA R19, R48.reuse, R19, R18 ;  /* 0x0000001330137223 */ /* 0x040fe40000000012 */
[-C--:B------:R-:W-:Y:S01]  /*5eb0*/  FFMA R31, R48, R15.reuse, R14 ;  /* 0x0000000f301f7223 */ /* 0x080fe2000000000e */
[----:B------:R-:W-:Y:S04]  /*5ec0*/  LDS R38, [R9+0x1ae0] ;  /* 0x001ae00009267984 */ /* 0x000fe80000000800 */
[----:B------:R-:W5:Y:S01]  /*5ed0*/  LDS R48, [R9+0x1ad0] ;  /* 0x001ad00009307984 */ /* 0x000f620000000800 */
[----:B------:R-:W-:-:S02]  /*5ee0*/  FFMA R43, R43, R15, R32 ;  /* 0x0000000f2b2b7223 */ /* 0x000fc40000000020 */
[----:B------:R-:W-:Y:S01]  /*5ef0*/  FFMA R37, R37, R15, R28 ;  /* 0x0000000f25257223 */ /* 0x000fe2000000001c */
[----:B------:R-:W-:Y:S01]  /*5f00*/  LDS R41, [R9+0x1b20] ;  /* 0x001b200009297984 */ /* 0x000fe20000000800 */
[----:B0-----:R-:W-:Y:S02]  /*5f10*/  FFMA R30, R24, R49, R13 ;  /* 0x00000031181e7223 */ /* 0x001fe4000000000d */
[-C--:B------:R-:W-:Y:S01]  /*5f20*/  FFMA R34, R49, R20.reuse, R17 ;  /* 0x0000001431227223 */ /* 0x080fe20000000011 */
[----:B------:R-:W-:Y:S01]  /*5f30*/  LDS.128 R12, [R10+0x21b0] ;  /* 0x0021b0000a0c7984 */ /* 0x000fe20000000c00 */
[----:B-1----:R-:W-:Y:S02]  /*5f40*/  FFMA R44, R20, R51, R43 ;  /* 0x00000033142c7223 */ /* 0x002fe4000000002b */
[----:B--2---:R-:W-:Y:S01]  /*5f50*/  FFMA R32, R45, R20, R37 ;  /* 0x000000142d207223 */ /* 0x004fe20000000025 */
[----:B------:R-:W0:Y:S01]  /*5f60*/  LDS R49, [R9+0x1af0] ;  /* 0x001af00009317984 */ /* 0x000e220000000800 */
[----:B------:R-:W-:-:S02]  /*5f70*/  FFMA R28, R24, R45, R11 ;  /* 0x0000002d181c7223 */ /* 0x000fc4000000000b */
[C---:B------:R-:W-:Y:S01]  /*5f80*/  FFMA R42, R24.reuse, R51, R29 ;  /* 0x00000033182a7223 */ /* 0x040fe2000000001d */
[----:B------:R-:W1:Y:S01]  /*5f90*/  LDS R37, [R9+0x1b00] ;  /* 0x001b000009257984 */ /* 0x000e620000000800 */
[-C--:B------:R-:W-:Y:S02]  /*5fa0*/  FFMA R24, R24, R52.reuse, R19 ;  /* 0x0000003418187223 */ /* 0x080fe40000000013 */
[----:B------:R-:W-:Y:S01]  /*5fb0*/  FFMA R20, R20, R52, R31 ;  /* 0x0000003414147223 */ /* 0x000fe2000000001f */
[----:B------:R-:W2:Y:S01]  /*5fc0*/  LDS.128 R16, [R10+0x61b0] ;  /* 0x0061b0000a107984 */ /* 0x000ea20000000c00 */
[-C--:B------:R-:W-:Y:S02]  /*5fd0*/  FFMA R45, R46, R21.reuse, R44 ;  /* 0x000000152e2d7223 */ /* 0x080fe4000000002c */
[C---:B------:R-:W-:Y:S01]  /*5fe0*/  FFMA R31, R40.reuse, R21, R32 ;  /* 0x00000015281f7223 */ /* 0x040fe20000000020 */
[----:B------:R-:W0:Y:S01]  /*5ff0*/  LDS R51, [R9+0x1b10] ;  /* 0x001b100009337984 */ /* 0x000e220000000800 */
[----:B------:R-:W-:-:S03]  /*6000*/  FFMA R11, R40, R25, R28 ;  /* 0x00000019280b7223 */ /* 0x000fc6000000001c */
[----:B------:R-:W0:Y:S01]  /*6010*/  LDS R44, [R9+0x1b30] ;  /* 0x001b3000092c7984 */ /* 0x000e220000000800 */
[----:B---3--:R-:W-:-:S03]  /*6020*/  FFMA R29, R33, R25, R30 ;  /* 0x00000019211d7223 */ /* 0x008fc6000000001e */
[----:B------:R-:W3:Y:S01]  /*6030*/  LDS R40, [R9+0x1b40] ;  /* 0x001b400009287984 */ /* 0x000ee20000000800 */
[----:B------:R-:W-:Y:S02]  /*6040*/  FFMA R33, R33, R21, R34 ;  /* 0x0000001521217223 */ /* 0x000fe40000000022 */
[-C--:B------:R-:W-:Y:S01]  /*6050*/  FFMA R43, R46, R25.reuse, R42 ;  /* 0x000000192e2b7223 */ /* 0x080fe2000000002a */
[----:B------:R-:W-:Y:S01]  /*6060*/  LDS R52, [R9+0x1b50] ;  /* 0x001b500009347984 */ /* 0x000fe20000000800 */
[----:B----4-:R-:W-:Y:S02]  /*6070*/  FFMA R28, R35, R22, R31 ;  /* 0x00000016231c7223 */ /* 0x010fe4000000001f */
[C---:B------:R-:W-:Y:S01]  /*6080*/  FFMA R25, R53.reuse, R25, R24 ;  /* 0x0000001935197223 */ /* 0x040fe20000000018 */
[----:B------:R-:W4:Y:S01]  /*6090*/  LDS R31, [R9+0x1b60] ;  /* 0x001b6000091f7984 */ /* 0x000f220000000800 */
[----:B------:R-:W-:Y:S02]  /*60a0*/  FFMA R21, R53, R21, R20 ;  /* 0x0000001535157223 */ /* 0x000fe40000000014 */
[-C--:B------:R-:W-:Y:S01]  /*60b0*/  FFMA R20, R35, R26.reuse, R11 ;  /* 0x0000001a23147223 */ /* 0x080fe2000000000b */
[----:B------:R-:W3:Y:S04]  /*60c0*/  LDS R53, [R9+0x1b70] ;  /* 0x001b700009357984 */ /* 0x000ee80000000800 */
[----:B------:R-:W3:Y:S01]  /*60d0*/  LDS R35, [R9+0x1b80] ;  /* 0x001b800009237984 */ /* 0x000ee20000000800 */
[----:B------:R-:W-:-:S02]  /*60e0*/  FFMA R24, R39, R26, R29 ;  /* 0x0000001a27187223 */ /* 0x000fc4000000001d */
[C---:B------:R-:W-:Y:S02]  /*60f0*/  FFMA R32, R47.reuse, R26, R43 ;  /* 0x0000001a2f207223 */ /* 0x040fe4000000002b */
[----:B------:R-:W-:Y:S02]  /*6100*/  FFMA R34, R47, R22, R45 ;  /* 0x000000162f227223 */ /* 0x000fe4000000002d */
[----:B-----5:R-:W-:Y:S01]  /*6110*/  FFMA R26, R50, R26, R25 ;  /* 0x0000001a321a7223 */ /* 0x020fe20000000019 */
[----:B------:R-:W-:Y:S01]  /*6120*/  LDS R47, [R9+0x1b90] ;  /* 0x001b9000092f7984 */ /* 0x000fe20000000800 */
[C---:B------:R-:W-:Y:S02]  /*6130*/  FFMA R11, R36.reuse, R27, R20 ;  /* 0x0000001b240b7223 */ /* 0x040fe40000000014 */
[----:B------:R-:W-:Y:S02]  /*6140*/  FFMA R25, R36, R23, R28 ;  /* 0x0000001724197223 */ /* 0x000fe4000000001c */
[----:B------:R-:W-:Y:S01]  /*6150*/  FFMA R30, R39, R22, R33 ;  /* 0x00000016271e7223 */ /* 0x000fe20000000021 */
[----:B------:R-:W5:Y:S01]  /*6160*/  LDS R36, [R9+0x1ba0] ;  /* 0x001ba00009247984 */ /* 0x000f620000000800 */
[----:B------:R-:W-:-:S02]  /*6170*/  FFMA R33, R48, R27, R32 ;  /* 0x0000001b30217223 */ /* 0x000fc40000000020 */
[----:B------:R-:W-:Y:S01]  /*6180*/  FFMA R45, R48, R23, R34 ;  /* 0x00000017302d7223 */ /* 0x000fe20000000022 */
[----:B------:R-:W-:Y:S04]  /*6190*/  LDS R39, [R9+0x1be0] ;  /* 0x001be00009277984 */ /* 0x000fe80000000800 */
[----:B------:R-:W5:Y:S01]  /*61a0*/  LDS R48, [R9+0x1bb0] ;  /* 0x001bb00009307984 */ /* 0x000f620000000800 */
[----:B------:R-:W-:Y:S02]  /*61b0*/  FFMA R22, R50, R22, R21 ;  /* 0x0000001632167223 */ /* 0x000fe40000000015 */
[C---:B------:R-:W-:Y:S01]  /*61c0*/  FFMA R21, R38.reuse, R27, R24 ;  /* 0x0000001b26157223 */ /* 0x040fe20000000018 */
[----:B------:R-:W-:Y:S01]  /*61d0*/  LDS R50, [R9+0x1bd0] ;  /* 0x001bd00009327984 */ /* 0x000fe20000000800 */
[----:B------:R-:W-:-:S02]  /*61e0*/  FFMA R29, R38, R23, R30 ;  /* 0x00000017261d7223 */ /* 0x000fc4000000001e */
[C---:B0-----:R-:W-:Y:S01]  /*61f0*/  FFMA R43, R49.reuse, R27, R26 ;  /* 0x0000001b312b7223 */ /* 0x041fe2000000001a */
[----:B------:R-:W0:Y:S01]  /*6200*/  LDS R38, [R9+0x1bc0] ;  /* 0x001bc00009267984 */ /* 0x000e220000000800 */
[----:B------:R-:W-:Y:S02]  /*6210*/  FFMA R49, R49, R23, R22 ;  /* 0x0000001731317223 */ /* 0x000fe40000000016 */
[C---:B-1----:R-:W-:Y:S02]  /*6220*/  FFMA R28, R12.reuse, R37, R11 ;  /* 0x000000250c1c7223 */ /* 0x042fe4000000000b */
[-C--:B--2---:R-:W-:Y:S02]  /*6230*/  FFMA R32, R37, R16.reuse, R25 ;  /* 0x0000001025207223 */ /* 0x084fe40000000019 */
[----:B------:R-:W-:Y:S01]  /*6240*/  FFMA R30, R12, R41, R21 ;  /* 0x000000290c1e7223 */ /* 0x000fe20000000015 */
[----:B------:R-:W-:Y:S01]  /*6250*/  LDS.128 R24, [R10+0x61c0] ;  /* 0x0061c0000a187984 */ /* 0x000fe20000000c00 */
[----:B------:R-:W-:-:S02]  /*6260*/  FFMA R34, R41, R16, R29 ;  /* 0x0000001029227223 */ /* 0x000fc4000000001d */
[-C--:B------:R-:W-:Y:S01]  /*6270*/  FFMA R42, R12, R51.reuse, R33 ;  /* 0x000000330c2a7223 */ /* 0x080fe20000000021 */
[----:B------:R-:W-:Y:S01]  /*6280*/  LDS.128 R20, [R10+0x21c0] ;  /* 0x0021c0000a147984 */ /* 0x000fe20000000c00 */
[----:B------:R-:W-:Y:S02]  /*6290*/  FFMA R46, R16, R51, R45 ;  /* 0x00000033102e7223 */ /* 0x000fe4000000002d */
[-C--:B------:R-:W-:Y:S01]  /*62a0*/  FFMA R12, R12, R44.reuse, R43 ;  /* 0x0000002c0c0c7223 */ /* 0x080fe2000000002b */
[----:B------:R-:W1:Y:S01]  /*62b0*/  LDS R45, [R9+0x1c00] ;  /* 0x001c0000092d7984 */ /* 0x000e620000000800 */
[----:B------:R-:W-:-:S03]  /*62c0*/  FFMA R16, R16, R44, R49 ;  /* 0x0000002c10107223 */ /* 0x000fc60000000031 */
[----:B------:R-:W2:Y:S01]  /*62d0*/  LDS R44, [R9+0x1c10] ;  /* 0x001c1000092c7984 */ /* 0x000ea20000000800 */
[C---:B---3--:R-:W-:Y:S02]  /*62e0*/  FFMA R11, R40.reuse, R13, R28 ;  /* 0x0000000d280b7223 */ /* 0x048fe4000000001c */
[----:B------:R-:W-:Y:S01]  /*62f0*/  FFMA R33, R40, R17, R32 ;  /* 0x0000001128217223 */ /* 0x000fe20000000020 */
[----:B------:R-:W3:Y:S01]  /*6300*/  LDS R43, [R9+0x1c20] ;  /* 0x001c2000092b7984 */ /* 0x000ee20000000800 */
[----:B----4-:R-:W-:-:S03]  /*6310*/  FFMA R29, R31, R13, R30 ;  /* 0x0000000d1f1d7223 */ /* 0x010fc6000000001e */
[----:B------:R-:W4:Y:S01]  /*6320*/  LDS R40, [R9+0x1c40] ;  /* 0x001c400009287984 */ /* 0x000f220000000800 */
[----:B------:R-:W-:-:S03]  /*6330*/  FFMA R37, R52, R13, R42 ;  /* 0x0000000d34257223 */ /* 0x000fc6000000002a */
[----:B------:R-:W0:Y:S01]  /*6340*/  LDS R49, [R9+0x1c30] ;  /* 0x001c300009317984 */ /* 0x000e220000000800 */
[----:B------:R-:W-:-:S03]  /*6350*/  FFMA R13, R53, R13, R12 ;  /* 0x0000000d350d7223 */ /* 0x000fc6000000000c */
[----:B------:R-:W1:Y:S01]  /*6360*/  LDS R51, [R9+0x1c50] ;  /* 0x001c500009337984 */ /* 0x000e620000000800 */
[C---:B------:R-:W-:Y:S02]  /*6370*/  FFMA R12, R35.reuse, R14, R11 ;  /* 0x0000000e230c7223 */ /* 0x040fe4000000000b */
[----:B------:R-:W-:Y:S01]  /*6380*/  FFMA R28, R35, R18, R33 ;  /* 0x00000012231c7223 */ /* 0x000fe20000000021 */
[----:B------:R-:W1:Y:S01]  /*6390*/  LDS R42, [R9+0x1c60] ;  /* 0x001c6000092a7984 */ /* 0x000e620000000800 */
[----:B------:R-:W-:-:S03]  /*63a0*/  FFMA R41, R52, R17, R46 ;  /* 0x0000001134297223 */ /* 0x000fc6000000002e */
[----:B------:R-:W1:Y:S01]  /*63b0*/  LDS R35, [R9+0x1c80] ;  /* 0x001c800009237984 */ /* 0x000e620000000800 */
[----:B------:R-:W-:-:S03]  /*63c0*/  FFMA R31, R31, R17, R34 ;  /* 0x000000111f1f7223 */ /* 0x000fc60000000022 */
[----:B------:R-:W2:Y:S01]  /*63d0*/  LDS R52, [R9+0x1c70] ;  /* 0x001c700009347984 */ /* 0x000ea20000000800 */
[----:B------:R-:W-:Y:S02]  /*63e0*/  FFMA R17, R53, R17, R16 ;  /* 0x0000001135117223 */ /* 0x000fe40000000010 */
[C---:B-----5:R-:W-:Y:S01]  /*63f0*/  FFMA R16, R36.reuse, R14, R29 ;  /* 0x0000000e24107223 */ /* 0x060fe2000000001d */
[----:B------:R-:W-:Y:S01]  /*6400*/  LDS R53, [R9+0x1d70] ;  /* 0x001d700009357984 */ /* 0x000fe20000000800 */
[----:B------:R-:W-:Y:S02]  /*6410*/  FFMA R36, R36, R18, R31 ;  /* 0x0000001224247223 */ /* 0x000fe4000000001f */
[C---:B------:R-:W-:Y:S02]  /*6420*/  FFMA R30, R47.reuse, R14, R37 ;  /* 0x0000000e2f1e7223 */ /* 0x040fe40000000025 */
[----:B------:R-:W-:Y:S01]  /*6430*/  FFMA R32, R47, R18, R41 ;  /* 0x000000122f207223 */ /* 0x000fe20000000029 */
[----:B------:R-:W5:Y:S01]  /*6440*/  LDS R37, [R9+0x1ca0] ;  /* 0x001ca00009257984 */ /* 0x000f620000000800 */
[----:B------:R-:W-:-:S02]  /*6450*/  FFMA R14, R48, R14, R13 ;  /* 0x0000000e300e7223 */ /* 0x000fc4000000000d */
[----:B------:R-:W-:Y:S01]  /*6460*/  FFMA R18, R48, R18, R17 ;  /* 0x0000001230127223 */ /* 0x000fe20000000011 */
[----:B------:R-:W5:Y:S04]  /*6470*/  LDS R47, [R9+0x1c90] ;  /* 0x001c9000092f7984 */ /* 0x000f680000000800 */
[----:B------:R-:W5:Y:S01]  /*6480*/  LDS R48, [R9+0x1cb0] ;  /* 0x001cb00009307984 */ /* 0x000f620000000800 */
[C---:B------:R-:W-:Y:S02]  /*6490*/  FFMA R13, R39.reuse, R15, R16 ;  /* 0x0000000f270d7223 */ /* 0x040fe40000000010 */
[-C--:B------:R-:W-:Y:S01]  /*64a0*/  FFMA R39, R39, R19.reuse, R36 ;  /* 0x0000001327277223 */ /* 0x080fe20000000024 */
[----:B------:R-:W-:Y:S04]  /*64b0*/  LDS R41, [R9+0x1d20] ;  /* 0x001d200009297984 */ /* 0x000fe80000000800 */
[----:B------:R-:W5:Y:S01]  /*64c0*/  LDS R36, [R9+0x1cc0] ;  /* 0x001cc00009247984 */ /* 0x000f620000000800 */
[----:B0-----:R-:W-:-:S02]  /*64d0*/  FFMA R17, R38, R19, R28 ;  /* 0x0000001326117223 */ /* 0x001fc4000000001c */
[C---:B------:R-:W-:Y:S02]  /*64e0*/  FFMA R29, R50.reuse, R15, R30 ;  /* 0x0000000f321d7223 */ /* 0x040fe4000000001e */
[----:B------:R-:W-:Y:S02]  /*64f0*/  FFMA R31, R50, R19, R32 ;  /* 0x00000013321f7223 */ /* 0x000fe40000000020 */
[----:B------:R-:W-:Y:S01]  /*6500*/  FFMA R11, R38, R15, R12 ;  /* 0x0000000f260b7223 */ /* 0x000fe2000000000c */
[----:B------:R-:W-:Y:S01]  /*6510*/  LDS R50, [R9+0x1cf0] ;  /* 0x001cf00009327984 */ /* 0x000fe20000000800 */
[C---:B------:R-:W-:Y:S02]  /*6520*/  FFMA R19, R54.reuse, R19, R18 ;  /* 0x0000001336137223 */ /* 0x040fe40000000012 */
[----:B-1----:R-:W-:Y:S01]  /*6530*/  FFMA R32, R45, R24, R17 ;  /* 0x000000182d207223 */ /* 0x002fe20000000011 */
[----:B------:R-:W0:Y:S01]  /*6540*/  LDS R38, [R9+0x1ce0] ;  /* 0x001ce00009267984 */ /* 0x000e220000000800 */
[----:B------:R-:W-:-:S02]  /*6550*/  FFMA R15, R54, R15, R14 ;  /* 0x0000000f360f7223 */ /* 0x000fc4000000000e */
[-C--:B--2---:R-:W-:Y:S01]  /*6560*/  FFMA R46, R20, R44.reuse, R29 ;  /* 0x0000002c142e7223 */ /* 0x084fe2000000001d */
[----:B------:R-:W-:Y:S01]  /*6570*/  LDS R54, [R9+0x1df0] ;  /* 0x001df00009367984 */ /* 0x000fe20000000800 */
[----:B------:R-:W-:Y:S02]  /*6580*/  FFMA R44, R24, R44, R31 ;  /* 0x0000002c182c7223 */ /* 0x000fe4000000001f */
[----:B------:R-:W-:Y:S02]  /*6590*/  FFMA R28, R20, R45, R11 ;  /* 0x0000002d141c7223 */ /* 0x000fe4000000000b */
[----:B---3--:R-:W-:Y:S01]  /*65a0*/  FFMA R34, R43, R24, R39 ;  /* 0x000000182b227223 */ /* 0x008fe20000000027 */
[----:B------:R-:W1:Y:S01]  /*65b0*/  LDS R45, [R9+0x1cd0] ;  /* 0x001cd000092d7984 */ /* 0x000e620000000800 */
[----:B----4-:R-:W-:Y:S02]  /*65c0*/  FFMA R31, R40, R25, R32 ;  /* 0x00000019281f7223 */ /* 0x010fe40000000020 */
[----:B------:R-:W-:Y:S01]  /*65d0*/  FFMA R30, R20, R43, R13 ;  /* 0x0000002b141e7223 */ /* 0x000fe2000000000d */
[----:B------:R-:W-:Y:S01]  /*65e0*/  LDS R39, [R9+0x1d00] ;  /* 0x001d000009277984 */ /* 0x000fe20000000800 */
[----:B------:R-:W-:-:S02]  /*65f0*/  FFMA R24, R24, R49, R19 ;  /* 0x0000003118187223 */ /* 0x000fc40000000013 */
[----:B------:R-:W-:Y:S01]  /*6600*/  FFMA R20, R20, R49, R15 ;  /* 0x0000003114147223 */ /* 0x000fe2000000000f */
[----:B------:R-:W2:Y:S01]  /*6610*/  LDS.128 R16, [R10+0x21d0] ;  /* 0x0021d0000a107984 */ /* 0x000ea20000000c00 */
[CC--:B------:R-:W-:Y:S02]  /*6620*/  FFMA R43, R51.reuse, R21.reuse, R46 ;  /* 0x00000015332b7223 */ /* 0x0c0fe4000000002e */
[----:B------:R-:W-:Y:S01]  /*6630*/  FFMA R11, R40, R21, R28 ;  /* 0x00000015280b7223 */ /* 0x000fe2000000001c */
[----:B------:R-:W3:Y:S01]  /*6640*/  LDS.128 R12, [R10+0x61d0] ;  /* 0x0061d0000a0c7984 */ /* 0x000ee20000000c00 */
[----:B------:R-:W-:Y:S02]  /*6650*/  FFMA R51, R51, R25, R44 ;  /* 0x0000001933337223 */ /* 0x000fe4000000002c */
[----:B------:R-:W-:Y:S01]  /*6660*/  FFMA R29, R42, R21, R30 ;  /* 0x000000152a1d7223 */ /* 0x000fe2000000001e */
[----:B------:R-:W4:Y:S01]  /*6670*/  LDS R44, [R9+0x1d10] ;  /* 0x001d1000092c7984 */ /* 0x000f220000000800 */
[----:B------:R-:W-:-:S02]  /*6680*/  FFMA R28, R35, R26, R31 ;  /* 0x0000001a231c7223 */ /* 0x000fc4000000001f */
[----:B------:R-:W-:Y:S01]  /*6690*/  FFMA R21, R52, R21, R20 ;  /* 0x0000001534157223 */ /* 0x000fe20000000014 */
[----:B------:R-:W1:Y:S01]  /*66a0*/  LDS R49, [R9+0x1d30] ;  /* 0x001d300009317984 */ /* 0x000e620000000800 */
[-C--:B------:R-:W-:Y:S02]  /*66b0*/  FFMA R33, R42, R25.reuse, R34 ;  /* 0x000000192a217223 */ /* 0x080fe40000000022 */
[----:B------:R-:W-:Y:S01]  /*66c0*/  FFMA R20, R35, R22, R11 ;  /* 0x0000001623147223 */ /* 0x000fe2000000000b */
[----:B------:R-:W1:Y:S01]  /*66d0*/  LDS R31, [R9+0x1d40] ;  /* 0x001d4000091f7984 */ /* 0x000e620000000800 */
[----:B------:R-:W-:-:S03]  /*66e0*/  FFMA R25, R52, R25, R24 ;  /* 0x0000001934197223 */ /* 0x000fc60000000018 */
[----:B------:R-:W2:Y:S04]  /*66f0*/  LDS R35, [R9+0x1d60] ;  /* 0x001d600009237984 */ /* 0x000ea80000000800 */
[----:B------:R-:W4:Y:S01]  /*6700*/  LDS R52, [R9+0x1d50] ;  /* 0x001d500009347984 */ /* 0x000f220000000800 */
[----:B-----5:R-:W-:-:S03]  /*6710*/  FFMA R24, R37, R22, R29 ;  /* 0x0000001625187223 */ /* 0x020fc6000000001d */
[----:B------:R-:W5:Y:S01]  /*6720*/  LDS R40, [R9+0x1d80] ;  /* 0x001d800009287984 */ /* 0x000f620000000800 */
[----:B------:R-:W-:Y:S02]  /*6730*/  FFMA R30, R37, R26, R33 ;  /* 0x0000001a251e7223 */ /* 0x000fe40000000021 */
[C---:B------:R-:W-:Y:S01]  /*6740*/  FFMA R32, R47.reuse, R22, R43 ;  /* 0x000000162f207223 */ /* 0x040fe2000000002b */
[----:B------:R-:W5:Y:S01]  /*6750*/  LDS R42, [R9+0x1da0] ;  /* 0x001da000092a7984 */ /* 0x000f620000000800 */
[----:B------:R-:W-:Y:S02]  /*6760*/  FFMA R34, R47, R26, R51 ;  /* 0x0000001a2f227223 */ /* 0x000fe40000000033 */
[C---:B------:R-:W-:Y:S01]  /*6770*/  FFMA R22, R48.reuse, R22, R21 ;  /* 0x0000001630167223 */ /* 0x040fe20000000015 */
[----:B------:R-:W-:Y:S01]  /*6780*/  LDS R51, [R9+0x1db0] ;  /* 0x001db00009337984 */ /* 0x000fe20000000800 */
[----:B------:R-:W-:-:S03]  /*6790*/  FFMA R26, R48, R26, R25 ;  /* 0x0000001a301a7223 */ /* 0x000fc60000000019 */
[----:B------:R-:W5:Y:S01]  /*67a0*/  LDS R48, [R9+0x1d90] ;  /* 0x001d900009307984 */ /* 0x000f620000000800 */
[C---:B------:R-:W-:Y:S02]  /*67b0*/  FFMA R11, R36.reuse, R23, R20 ;  /* 0x00000017240b7223 */ /* 0x040fe40000000014 */
[----:B------:R-:W-:Y:S01]  /*67c0*/  FFMA R25, R36, R27, R28 ;  /* 0x0000001b24197223 */ /* 0x000fe2000000001c */
[----:B------:R-:W-:Y:S04]  /*67d0*/  LDS R37, [R9+0x1e10] ;  /* 0x001e100009257984 */ /* 0x000fe80000000800 */
[----:B------:R-:W5:Y:S01]  /*67e0*/  LDS R36, [R9+0x1dc0] ;  /* 0x001dc00009247984 */ /* 0x000f620000000800 */
[C---:B0-----:R-:W-:Y:S02]  /*67f0*/  FFMA R21, R38.reuse, R23, R24 ;  /* 0x0000001726157223 */ /* 0x041fe40000000018 */
[----:B------:R-:W-:-:S02]  /*6800*/  FFMA R29, R38, R27, R30 ;  /* 0x0000001b261d7223 */ /* 0x000fc4000000001e */
[C---:B------:R-:W-:Y:S01]  /*6810*/  FFMA R43, R50.reuse, R23, R22 ;  /* 0x00000017322b7223 */ /* 0x040fe20000000016 */
[----:B------:R-:W0:Y:S01]  /*6820*/  LDS R38, [R9+0x1de0] ;  /* 0x001de00009267984 */ /* 0x000e220000000800 */
[----:B------:R-:W-:Y:S02]  /*6830*/  FFMA R47, R50, R27, R26 ;  /* 0x0000001b322f7223 */ /* 0x000fe4000000001a */
[C---:B-1----:R-:W-:Y:S01]  /*6840*/  FFMA R33, R45.reuse, R23, R32 ;  /* 0x000000172d217223 */ /* 0x042fe20000000020 */
[----:B------:R-:W1:Y:S01]  /*6850*/  LDS R50, [R9+0x1dd0] ;  /* 0x001dd00009327984 */ /* 0x000e620000000800 */
[----:B------:R-:W-:Y:S02]  /*6860*/  FFMA R45, R45, R27, R34 ;  /* 0x0000001b2d2d7223 */ /* 0x000fe40000000022 */
[C---:B--2---:R-:W-:Y:S02]  /*6870*/  FFMA R28, R16.reuse, R39, R11 ;  /* 0x00000027101c7223 */ /* 0x044fe4000000000b */
[----:B---3--:R-:W-:Y:S01]  /*6880*/  FFMA R32, R39, R12, R25 ;  /* 0x0000000c27207223 */ /* 0x008fe20000000019 */
[----:B------:R-:W-:Y:S01]  /*6890*/  LDS R11, [R9+0x1e00] ;  /* 0x001e0000090b7984 */ /* 0x000fe20000000800 */
[----:B------:R-:W-:-:S02]  /*68a0*/  FFMA R30, R16, R41, R21 ;  /* 0x00000029101e7223 */ /* 0x000fc40000000015 */
[----:B----4-:R-:W-:Y:S01]  /*68b0*/  FFMA R46, R16, R44, R33 ;  /* 0x0000002c102e7223 */ /* 0x010fe20000000021 */
[----:B------:R-:W2:Y:S01]  /*68c0*/  LDS.128 R20, [R10+0x21e0] ;  /* 0x0021e0000a147984 */ /* 0x000ea20000000c00 */
[----:B------:R-:W-:Y:S02]  /*68d0*/  FFMA R34, R41, R12, R29 ;  /* 0x0000000c29227223 */ /* 0x000fe4000000001d */
[C---:B------:R-:W-:Y:S01]  /*68e0*/  FFMA R44, R12.reuse, R44, R45 ;  /* 0x0000002c0c2c7223 */ /* 0x040fe2000000002d */
[----:B------:R-:W3:Y:S01]  /*68f0*/  LDS.128 R24, [R10+0x61e0] ;  /* 0x0061e0000a187984 */ /* 0x000ee20000000c00 */
[----:B------:R-:W-:Y:S02]  /*6900*/  FFMA R12, R12, R49, R47 ;  /* 0x000000310c0c7223 */ /* 0x000fe4000000002f */
[C---:B------:R-:W-:Y:S01]  /*6910*/  FFMA R33, R31.reuse, R17, R28 ;  /* 0x000000111f217223 */ /* 0x040fe2000000001c */
[----:B------:R-:W4:Y:S01]  /*6920*/  LDS R29, [R9+0x1e20] ;  /* 0x001e2000091d7984 */ /* 0x000f220000000800 */
[----:B------:R-:W-:-:S02]  /*6930*/  FFMA R31, R31, R13, R32 ;  /* 0x0000000d1f1f7223 */ /* 0x000fc40000000020 */
[C---:B------:R-:W-:Y:S01]  /*6940*/  FFMA R41, R35.reuse, R17, R30 ;  /* 0x0000001123297223 */ /* 0x040fe2000000001e */
[----:B------:R-:W1:Y:S01]  /*6950*/  LDS R39, [R9+0x1e30] ;  /* 0x001e300009277984 */ /* 0x000e620000000800 */
[----:B------:R-:W-:Y:S02]  /*6960*/  FFMA R16, R16, R49, R43 ;  /* 0x0000003110107223 */ /* 0x000fe4000000002b */
[-C--:B------:R-:W-:Y:S01]  /*6970*/  FFMA R35, R35, R13.reuse, R34 ;  /* 0x0000000d23237223 */ /* 0x080fe20000000022 */
[----:B------:R-:W-:Y:S01]  /*6980*/  LDS R47, [R9+0x1eb0] ;  /* 0x001eb000092f7984 */ /* 0x000fe20000000800 */
[CC--:B------:R-:W-:Y:S02]  /*6990*/  FFMA R45, R52.reuse, R13.reuse, R44 ;  /* 0x0000000d342d7223 */ /* 0x0c0fe4000000002c */
[----:B------:R-:W-:Y:S01]  /*69a0*/  FFMA R13, R53, R13, R12 ;  /* 0x0000000d350d7223 */ /* 0x000fe2000000000c */
[----:B------:R-:W-:Y:S01]  /*69b0*/  LDS R49, [R9+0x1ef0] ;  /* 0x001ef00009317984 */ /* 0x000fe20000000800 */
[----:B------:R-:W-:-:S02]  /*69c0*/  FFMA R43, R52, R17, R46 ;  /* 0x00000011342b7223 */ /* 0x000fc4000000002e */
[C---:B-----5:R-:W-:Y:S01]  /*69d0*/  FFMA R12, R40.reuse, R18, R33 ;  /* 0x00000012280c7223 */ /* 0x060fe20000000021 */
[----:B------:R-:W-:Y:S01]  /*69e0*/  LDS R46, [R9+0x1e90] ;  /* 0x001e9000092e7984 */ /* 0x000fe20000000800 */
[----:B------:R-:W-:Y:S02]  /*69f0*/  FFMA R40, R40, R14, R31 ;  /* 0x0000000e28287223 */ /* 0x000fe4000000001f */
[----:B------:R-:W-:Y:S01]  /*6a00*/  FFMA R17, R53, R17, R16 ;  /* 0x0000001135117223 */ /* 0x000fe20000000010 */
[----:B------:R-:W5:Y:S01]  /*6a10*/  LDS R31, [R9+0x1e40] ;  /* 0x001e4000091f7984 */ /* 0x000f620000000800 */
[----:B------:R-:W-:-:S03]  /*6a20*/  FFMA R16, R42, R18, R41 ;  /* 0x000000122a107223 */ /* 0x000fc60000000029 */
[----:B------:R-:W4:Y:S01]  /*6a30*/  LDS R33, [R9+0x1e60] ;  /* 0x001e600009217984 */ /* 0x000f220000000800 */
[C---:B------:R-:W-:Y:S02]  /*6a40*/  FFMA R28, R48.reuse, R18, R43 ;  /* 0x00000012301c7223 */ /* 0x040fe4000000002b */
[-C--:B------:R-:W-:Y:S01]  /*6a50*/  FFMA R48, R48, R14.reuse, R45 ;  /* 0x0000000e30307223 */ /* 0x080fe2000000002d */
[----:B------:R-:W5:Y:S01]  /*6a60*/  LDS R41, [R9+0x1e50] ;  /* 0x001e500009297984 */ /* 0x000f620000000800 */
[----:B------:R-:W-:-:S03]  /*6a70*/  FFMA R42, R42, R14, R35 ;  /* 0x0000000e2a2a7223 */ /* 0x000fc60000000023 */
[----:B------:R-:W5:Y:S01]  /*6a80*/  LDS R45, [R9+0x1e70] ;  /* 0x001e7000092d7984 */ /* 0x000f620000000800 */
[----:B------:R-:W-:-:S03]  /*6a90*/  FFMA R12, R36, R19, R12 ;  /* 0x00000013240c7223 */ /* 0x000fc6000000000c */
[----:B------:R-:W5:Y:S01]  /*6aa0*/  LDS R35, [R9+0x1e80] ;  /* 0x001e800009237984 */ /* 0x000f620000000800 */
[----:B------:R-:W-:-:S03]  /*6ab0*/  FFMA R32, R36, R15, R40 ;  /* 0x0000000f24207223 */ /* 0x000fc60000000028 */
[----:B------:R-:W5:Y:S01]  /*6ac0*/  LDS R36, [R9+0x1ea0] ;  /* 0x001ea00009247984 */ /* 0x000f620000000800 */
[----:B0-----:R-:W-:Y:S02]  /*6ad0*/  FFMA R34, R38, R15, R42 ;  /* 0x0000000f26227223 */ /* 0x001fe4000000002a */
[C---:B------:R-:W-:Y:S01]  /*6ae0*/  FFMA R14, R51.reuse, R14, R13 ;  /* 0x0000000e330e7223 */ /* 0x040fe2000000000d */
[----:B------:R-:W-:Y:S01]  /*6af0*/  LDS R40, [R9+0x1f20] ;  /* 0x001f200009287984 */ /* 0x000fe20000000800 */
[C---:B-1----:R-:W-:Y:S02]  /*6b00*/  FFMA R42, R50.reuse, R19, R28 ;  /* 0x00000013322a7223 */ /* 0x042fe4000000001c */
[----:B------:R-:W-:Y:S01]  /*6b10*/  FFMA R44, R50, R15, R48 ;  /* 0x0000000f322c7223 */ /* 0x000fe20000000030 */
[----:B------:R-:W-:Y:S01]  /*6b20*/  LDS R52, [R9+0x1f50] ;  /* 0x001f500009347984 */ /* 0x000fe20000000800 */
[----:B------:R-:W-:Y:S02]  /*6b30*/  FFMA R18, R51, R18, R17 ;  /* 0x0000001233127223 */ /* 0x000fe40000000011 */
[----:B------:R-:W-:Y:S01]  /*6b40*/  FFMA R16, R38, R19, R16 ;  /* 0x0000001326107223 */ /* 0x000fe20000000010 */
[----:B------:R-:W-:Y:S01]  /*6b50*/  LDS R48, [R9+0x1ed0] ;  /* 0x001ed00009307984 */ /* 0x000fe20000000800 */
[----:B------:R-:W-:-:S02]  /*6b60*/  FFMA R14, R54, R15, R14 ;  /* 0x0000000f360e7223 */ /* 0x000fc4000000000e */
[-C--:B--2---:R-:W-:Y:S01]  /*6b70*/  FFMA R42, R20, R37.reuse, R42 ;  /* 0x00000025142a7223 */ /* 0x084fe2000000002a */
[----:B------:R-:W-:Y:S01]  /*6b80*/  LDS R38, [R9+0x1ee0] ;  /* 0x001ee00009267984 */ /* 0x000fe20000000800 */
[----:B---3--:R-:W-:Y:S02]  /*6b90*/  FFMA R44, R24, R37, R44 ;  /* 0x00000025182c7223 */ /* 0x008fe4000000002c */
[----:B------:R-:W-:Y:S01]  /*6ba0*/  FFMA R18, R54, R19, R18 ;  /* 0x0000001336127223 */ /* 0x000fe20000000012 */
[----:B------:R-:W0:Y:S01]  /*6bb0*/  LDS R37, [R9+0x1ec0] ;  /* 0x001ec00009257984 */ /* 0x000e220000000800 */
[C---:B------:R-:W-:Y:S02]  /*6bc0*/  FFMA R28, R20.reuse, R11, R12 ;  /* 0x0000000b141c7223 */ /* 0x040fe4000000000c */
[----:B------:R-:W-:Y:S01]  /*6bd0*/  FFMA R32, R11, R24, R32 ;  /* 0x000000180b207223 */ /* 0x000fe20000000020 */
[----:B------:R-:W-:Y:S01]  /*6be0*/  LDS R50, [R9+0x1f10] ;  /* 0x001f100009327984 */ /* 0x000fe20000000800 */
[----:B----4-:R-:W-:-:S02]  /*6bf0*/  FFMA R30, R20, R29, R16 ;  /* 0x0000001d141e7223 */ /* 0x010fc40000000010 */
[----:B------:R-:W-:Y:S01]  /*6c00*/  FFMA R34, R29, R24, R34 ;  /* 0x000000181d227223 */ /* 0x000fe20000000022 */
[----:B------:R-:W-:Y:S01]  /*6c10*/  LDS R51, [R9+0x1f30] ;  /* 0x001f300009337984 */ /* 0x000fe20000000800 */
[-C--:B------:R-:W-:Y:S02]  /*6c20*/  FFMA R20, R20, R39.reuse, R18 ;  /* 0x0000002714147223 */ /* 0x080fe40000000012 */
[----:B------:R-:W-:Y:S01]  /*6c30*/  FFMA R24, R24, R39, R14 ;  /* 0x0000002718187223 */ /* 0x000fe2000000000e */
[----:B------:R-:W-:Y:S01]  /*6c40*/  LDS.128 R16, [R10+0x61f0] ;  /* 0x0061f0000a107984 */ /* 0x000fe20000000c00 */
[----:B-----5:R-:W-:-:S03]  /*6c50*/  FFMA R11, R31, R21, R28 ;  /* 0x000000151f0b7223 */ /* 0x020fc6000000001c */
[----:B------:R-:W-:Y:S01]  /*6c60*/  LDS R39, [R9+0x1f00] ;  /* 0x001f000009277984 */ /* 0x000fe20000000800 */
[----:B------:R-:W-:-:S03]  /*6c70*/  FFMA R29, R33, R21, R30 ;  /* 0x00000015211d7223 */ /* 0x000fc6000000001e */
[----:B------:R1:W2:Y:S01]  /*6c80*/  LDS.128 R12, [R10+0x21f0] ;  /* 0x0021f0000a0c7984 */ /* 0x0002a20000000c00 */
[----:B------:R-:W-:Y:S02]  /*6c90*/  FFMA R31, R31, R25, R32 ;  /* 0x000000191f1f7223 */ /* 0x000fe40000000020 */
[----:B------:R-:W-:Y:S01]  /*6ca0*/  FFMA R43, R41, R21, R42 ;  /* 0x00000015292b7223 */ /* 0x000fe2000000002a */
[----:B------:R-:W3:Y:S01]  /*6cb0*/  LDS R30, [R9+0x1f60] ;  /* 0x001f6000091e7984 */ /* 0x000ee20000000800 */
[-C--:B------:R-:W-:Y:S02]  /*6cc0*/  FFMA R33, R33, R25.reuse, R34 ;  /* 0x0000001921217223 */ /* 0x080fe40000000022 */
[-C--:B------:R-:W-:Y:S01]  /*6cd0*/  FFMA R41, R41, R25.reuse, R44 ;  /* 0x0000001929297223 */ /* 0x080fe2000000002c */
[----:B------:R-:W4:Y:S01]  /*6ce0*/  LDS R28, [R9+0x1f40] ;  /* 0x001f4000091c7984 */ /* 0x000f220000000800 */
[----:B------:R-:W-:-:S03]  /*6cf0*/  FFMA R25, R45, R25, R24 ;  /* 0x000000192d197223 */ /* 0x000fc60000000018 */
[----:B------:R-:W5:Y:S01]  /*6d00*/  LDS R53, [R9+0x1f70] ;  /* 0x001f700009357984 */ /* 0x000f620000000800 */
[----:B------:R-:W-:Y:S02]  /*6d10*/  FFMA R21, R45, R21, R20 ;  /* 0x000000152d157223 */ /* 0x000fe40000000014 */
[C---:B-1----:R-:W-:Y:S01]  /*6d20*/  FFMA R10, R35.reuse, R22, R11 ;  /* 0x00000016230a7223 */ /* 0x042fe2000000000b */
[----:B------:R-:W1:Y:S01]  /*6d30*/  LDS R34, [R9+0x1fa0] ;  /* 0x001fa00009227984 */ /* 0x000e620000000800 */
[----:B------:R-:W-:-:S03]  /*6d40*/  FFMA R24, R35, R26, R31 ;  /* 0x0000001a23187223 */ /* 0x000fc6000000001f */
[----:B------:R-:W1:Y:S01]  /*6d50*/  LDS R32, [R9+0x1f80] ;  /* 0x001f800009207984 */ /* 0x000e620000000800 */
[----:B------:R-:W-:-:S03]  /*6d60*/  FFMA R42, R46, R22, R43 ;  /* 0x000000162e2a7223 */ /* 0x000fc6000000002b */
[----:B------:R-:W1:Y:S01]  /*6d70*/  LDS R35, [R9+0x1f90] ;  /* 0x001f900009237984 */ /* 0x000e620000000800 */
[----:B------:R-:W-:-:S03]  /*6d80*/  FFMA R20, R36, R22, R29 ;  /* 0x0000001624147223 */ /* 0x000fc6000000001d */
[----:B------:R-:W1:Y:S01]  /*6d90*/  LDS R45, [R9+0x1fb0] ;  /* 0x001fb000092d7984 */ /* 0x000e620000000800 */
[----:B------:R-:W-:Y:S02]  /*6da0*/  FFMA R46, R46, R26, R41 ;  /* 0x0000001a2e2e7223 */ /* 0x000fe40000000029 */
[C---:B------:R-:W-:Y:S01]  /*6db0*/  FFMA R44, R47.reuse, R22, R21 ;  /* 0x000000162f2c7223 */ /* 0x040fe20000000015 */
[----:B------:R-:W1:Y:S04]  /*6dc0*/  LDS R29, [R9+0x1fc0] ;  /* 0x001fc000091d7984 */ /* 0x000e680000000800 */
[----:B------:R-:W1:Y:S04]  /*6dd0*/  LDS R22, [R9+0x1fe0] ;  /* 0x001fe00009167984 */ /* 0x000e680000000800 */
[----:B------:R-:W1:Y:S04]  /*6de0*/  LDS R41, [R9+0x1fd0] ;  /* 0x001fd00009297984 */ /* 0x000e680000000800 */
[----:B------:R4:W1:Y:S01]  /*6df0*/  LDS R43, [R9+0x1ff0] ;  /* 0x001ff000092b7984 */ /* 0x0008620000000800 */
[-C--:B------:R-:W-:Y:S01]  /*6e00*/  FFMA R36, R36, R26.reuse, R33 ;  /* 0x0000001a24247223 */ /* 0x080fe20000000021 */
[----:B------:R-:W-:Y:S01]  /*6e10*/  IADD3 R8, R8, 0x1, RZ ;  /* 0x0000000108087810 */ /* 0x000fe20007ffe0ff */
[----:B------:R-:W-:-:S02]  /*6e20*/  FFMA R26, R47, R26, R25 ;  /* 0x0000001a2f1a7223 */ /* 0x000fc40000000019 */
[-C--:B0-----:R-:W-:Y:S02]  /*6e30*/  FFMA R11, R37, R23.reuse, R10 ;  /* 0x00000017250b7223 */ /* 0x081fe4000000000a */
[-C--:B------:R-:W-:Y:S02]  /*6e40*/  FFMA R21, R38, R23.reuse, R20 ;  /* 0x0000001726157223 */ /* 0x080fe40000000014 */
[-C--:B------:R-:W-:Y:S02]  /*6e50*/  FFMA R31, R48, R23.reuse, R42 ;  /* 0x00000017301f7223 */ /* 0x080fe4000000002a */
[----:B------:R-:W-:Y:S02]  /*6e60*/  FFMA R23, R49, R23, R44 ;  /* 0x0000001731177223 */ /* 0x000fe4000000002c */
[-C--:B------:R-:W-:Y:S02]  /*6e70*/  FFMA R37, R37, R27.reuse, R24 ;  /* 0x0000001b25257223 */ /* 0x080fe40000000018 */
[----:B------:R-:W-:-:S02]  /*6e80*/  FFMA R25, R38, R27, R36 ;  /* 0x0000001b26197223 */ /* 0x000fc40000000024 */
[-C--:B------:R-:W-:Y:S01]  /*6e90*/  FFMA R33, R48, R27.reuse, R46 ;  /* 0x0000001b30217223 */ /* 0x080fe2000000002e */
[----:B------:R-:W-:Y:S01]  /*6ea0*/  ISETP.GE.U32.AND P0, PT, R8, 0x4, PT ;  /* 0x000000040800780c */ /* 0x000fe20003f06070 */
[----:B------:R-:W-:Y:S02]  /*6eb0*/  FFMA R27, R49, R27, R26 ;  /* 0x0000001b311b7223 */ /* 0x000fe4000000001a */
[C---:B--2---:R-:W-:Y:S02]  /*6ec0*/  FFMA R10, R12.reuse, R39, R11 ;  /* 0x000000270c0a7223 */ /* 0x044fe4000000000b */
[C---:B------:R-:W-:Y:S02]  /*6ed0*/  FFMA R20, R12.reuse, R40, R21 ;  /* 0x000000280c147223 */ /* 0x040fe40000000015 */
[C---:B------:R-:W-:Y:S02]  /*6ee0*/  FFMA R24, R12.reuse, R50, R31 ;  /* 0x000000320c187223 */ /* 0x040fe4000000001f */
[----:B------:R-:W-:-:S02]  /*6ef0*/  FFMA R26, R12, R51, R23 ;  /* 0x000000330c1a7223 */ /* 0x000fc40000000017 */
[-C--:B------:R-:W-:Y:S02]  /*6f00*/  FFMA R12, R39, R16.reuse, R37 ;  /* 0x00000010270c7223 */ /* 0x080fe40000000025 */
[----:B------:R-:W-:Y:S02]  /*6f10*/  FFMA R40, R40, R16, R25 ;  /* 0x0000001028287223 */ /* 0x000fe40000000019 */
[C---:B------:R-:W-:Y:S02]  /*6f20*/  FFMA R50, R16.reuse, R50, R33 ;  /* 0x0000003210327223 */ /* 0x040fe40000000021 */
[----:B------:R-:W-:Y:S02]  /*6f30*/  FFMA R16, R16, R51, R27 ;  /* 0x0000003310107223 */ /* 0x000fe4000000001b */
[-C--:B---3--:R-:W-:Y:S02]  /*6f40*/  FFMA R11, R30, R13.reuse, R20 ;  /* 0x0000000d1e0b7223 */ /* 0x088fe40000000014 */
[----:B----4-:R-:W-:-:S02]  /*6f50*/  FFMA R9, R28, R13, R10 ;  /* 0x0000000d1c097223 */ /* 0x010fc4000000000a */
[-C--:B------:R-:W-:Y:S02]  /*6f60*/  FFMA R21, R28, R17.reuse, R12 ;  /* 0x000000111c157223 */ /* 0x080fe4000000000c */
[----:B------:R-:W-:Y:S02]  /*6f70*/  FFMA R23, R30, R17, R40 ;  /* 0x000000111e177223 */ /* 0x000fe40000000028 */
[C---:B------:R-:W-:Y:S02]  /*6f80*/  FFMA R25, R52.reuse, R13, R24 ;  /* 0x0000000d34197223 */ /* 0x040fe40000000018 */
[----:B------:R-:W-:Y:S02]  /*6f90*/  FFMA R27, R52, R17, R50 ;  /* 0x00000011341b7223 */ /* 0x000fe40000000032 */
[C---:B-----5:R-:W-:Y:S02]  /*6fa0*/  FFMA R13, R53.reuse, R13, R26 ;  /* 0x0000000d350d7223 */ /* 0x060fe4000000001a */
[----:B------:R-:W-:-:S02]  /*6fb0*/  FFMA R17, R53, R17, R16 ;  /* 0x0000001135117223 */ /* 0x000fc40000000010 */
[-C--:B-1----:R-:W-:Y:S02]  /*6fc0*/  FFMA R12, R34, R14.reuse, R11 ;  /* 0x0000000e220c7223 */ /* 0x082fe4000000000b */
[C---:B------:R-:W-:Y:S02]  /*6fd0*/  FFMA R10, R32.reuse, R14, R9 ;  /* 0x0000000e200a7223 */ /* 0x040fe40000000009 */
[-C--:B------:R-:W-:Y:S02]  /*6fe0*/  FFMA R16, R32, R18.reuse, R21 ;  /* 0x0000001220107223 */ /* 0x080fe40000000015 */
[----:B------:R-:W-:Y:S02]  /*6ff0*/  FFMA R34, R34, R18, R23 ;  /* 0x0000001222227223 */ /* 0x000fe40000000017 */
[C---:B------:R-:W-:Y:S02]  /*7000*/  FFMA R20, R35.reuse, R14, R25 ;  /* 0x0000000e23147223 */ /* 0x040fe40000000019 */
[----:B------:R-:W-:-:S02]  /*7010*/  FFMA R26, R35, R18, R27 ;  /* 0x00000012231a7223 */ /* 0x000fc4000000001b */
[C---:B------:R-:W-:Y:S02]  /*7020*/  FFMA R24, R45.reuse, R14, R13 ;  /* 0x0000000e2d187223 */ /* 0x040fe4000000000d */
[----:B------:R-:W-:Y:S02]  /*7030*/  FFMA R28, R45, R18, R17 ;  /* 0x000000122d1c7223 */ /* 0x000fe40000000011 */
[C---:B------:R-:W-:Y:S02]  /*7040*/  FFMA R14, R29.reuse, R15, R10 ;  /* 0x0000000f1d0e7223 */ /* 0x040fe4000000000a */
[----:B------:R-:W-:Y:S02]  /*7050*/  FFMA R16, R29, R19, R16 ;  /* 0x000000131d107223 */ /* 0x000fe40000000010 */
[C---:B------:R-:W-:Y:S02]  /*7060*/  FFMA R17, R22.reuse, R15, R12 ;  /* 0x0000000f16117223 */ /* 0x040fe4000000000c */
[----:B------:R-:W-:-:S02]  /*7070*/  FFMA R18, R22, R19, R34 ;  /* 0x0000001316127223 */ /* 0x000fc40000000022 */
[C---:B------:R-:W-:Y:S02]  /*7080*/  FFMA R20, R41.reuse, R15, R20 ;  /* 0x0000000f29147223 */ /* 0x040fe40000000014 */
[----:B------:R-:W-:Y:S02]  /*7090*/  FFMA R21, R41, R19, R26 ;  /* 0x0000001329157223 */ /* 0x000fe4000000001a */
[C---:B------:R-:W-:Y:S02]  /*70a0*/  FFMA R15, R43.reuse, R15, R24 ;  /* 0x0000000f2b0f7223 */ /* 0x040fe40000000018 */
[----:B------:R-:W-:Y:S01]  /*70b0*/  FFMA R19, R43, R19, R28 ;  /* 0x000000132b137223 */ /* 0x000fe2000000001c */
[----:B------:R-:W-:Y:S01]  /*70c0*/  @P0 CALL.REL.NOINC `(.L_x_0) ;  /* 0x0000001000000944 */ /* 0x000fe20003c00000 */
[----:B------:R-:W-:Y:S05]  /*70d0*/  BRA `(.L_x_1) ;  /* 0xffff910000007947 */ /* 0x000fea000383ffff */
.L_x_0:
[----:B------:R-:W-:-:S05]  /*70e0*/  SHF.R.S32.HI R7, RZ, 0x2, R0 ;  /* 0x00000002ff077819 */ /* 0x000fca0000011400 */
[----:B------:R-:W-:-:S04]  /*70f0*/  IMAD R2, R7, 0x310, R2 ;  /* 0x0000031007027824 */ /* 0x000fc800078e0202 */
[----:B------:R-:W-:-:S05]  /*7100*/  IMAD R3, R3, 0xc400, R2 ;  /* 0x0000c40003037824 */ /* 0x000fca00078e0202 */
[----:B------:R-:W-:-:S05]  /*7110*/  LEA R4, R4, R3, 0x2 ;  /* 0x0000000304047211 */ /* 0x000fca00078e10ff */
[----:B------:R-:W-:-:S04]  /*7120*/  IMAD R7, R5, 0x70, R4 ;  /* 0x0000007005077824 */ /* 0x000fc800078e0204 */
[----:B------:R-:W-:-:S05]  /*7130*/  IMAD.WIDE R6, R7, R6, c[0x0][0x170] ;  /* 0x00005c0007067625 */ /* 0x000fca00078e0206 */
[----:B------:R-:W-:Y:S04]  /*7140*/  STG.E [R6.64], R14 ;  /* 0x0000000e06007986 */ /* 0x000fe8000c101904 */
[----:B------:R-:W-:Y:S04]  /*7150*/  STG.E [R6.64+0xe0], R17 ;  /* 0x0000e01106007986 */ /* 0x000fe8000c101904 */
[----:B------:R-:W-:Y:S04]  /*7160*/  STG.E [R6.64+0x18800], R16 ;  /* 0x0188001006007986 */ /* 0x000fe8000c101904 */
[----:B------:R-:W-:Y:S04]  /*7170*/  STG.E [R6.64+0x188e0], R18 ;  /* 0x0188e01206007986 */ /* 0x000fe8000c101904 */
[----:B------:R-:W-:Y:S04]  /*7180*/  STG.E [R6.64+0x70], R20 ;  /* 0x0000701406007986 */ /* 0x000fe8000c101904 */
[----:B------:R-:W-:Y:S04]  /*7190*/  STG.E [R6.64+0x150], R15 ;  /* 0x0001500f06007986 */ /* 0x000fe8000c101904 */
[----:B------:R-:W-:Y:S04]  /*71a0*/  STG.E [R6.64+0x18870], R21 ;  /* 0x0188701506007986 */ /* 0x000fe8000c101904 */
[----:B------:R-:W-:Y:S01]  /*71b0*/  STG.E [R6.64+0x18950], R19 ;  /* 0x0189501306007986 */ /* 0x000fe2000c101904 */
[----:B------:R-:W-:Y:S05]  /*71c0*/  EXIT ;  /* 0x000000000000794d */ /* 0x000fea0003800000 */
.L_x_2:
[----:B------:R-:W-:-:S00]  /*71d0*/  BRA `(.L_x_2) ;  /* 0xfffffff000007947 */ /* 0x000fc0000383ffff */
[----:B------:R-:W-:-:S00]  /*71e0*/  NOP ;  /* 0x0000000000007918 */ /* 0x000fc00000000000 */
        /* <DEDUP_REMOVED lines=9> */
.L_x_3:


//--------------------- .nv.shared.candidate0     --------------------------
	.section	.nv.shared.candidate0,"aw",@nobits
	.align	4
.nv.shared.candidate0:
	.zero		40960
